//
// Generated by NVIDIA NVVM Compiler
//
// Compiler Build ID: CL-36424714
// Cuda compilation tools, release 13.0, V13.0.88
// Based on NVVM 20.0.0
//

.version 9.0
.target sm_100
.address_size 64

	// .globl	_Z4fillPddd
.func  (.param .b64 func_retval0) __internal_accurate_pow
(
	.param .b64 __internal_accurate_pow_param_0,
	.param .b64 __internal_accurate_pow_param_1
)
;

.visible .entry _Z4fillPddd(
	.param .u64 .ptr .align 1 _Z4fillPddd_param_0,
	.param .f64 _Z4fillPddd_param_1,
	.param .f64 _Z4fillPddd_param_2
)
{
	.reg .pred 	%p<2>;
	.reg .b32 	%r<5>;
	.reg .b64 	%rd<5>;
	.reg .b64 	%fd<5>;

	ld.param.u64 	%rd1, [_Z4fillPddd_param_0];
	ld.param.f64 	%fd1, [_Z4fillPddd_param_1];
	ld.param.f64 	%fd2, [_Z4fillPddd_param_2];
	mov.u32 	%r2, %ctaid.x;
	mov.u32 	%r3, %ntid.x;
	mov.u32 	%r4, %tid.x;
	mad.lo.s32 	%r1, %r2, %r3, %r4;
	setp.gt.s32 	%p1, %r1, 9999999;
	@%p1 bra 	$L__BB0_2;
	cvta.to.global.u64 	%rd2, %rd1;
	cvt.rn.f64.s32 	%fd3, %r1;
	fma.rn.f64 	%fd4, %fd1, %fd3, %fd2;
	mul.wide.s32 	%rd3, %r1, 8;
	add.s64 	%rd4, %rd2, %rd3;
	st.global.f64 	[%rd4], %fd4;
$L__BB0_2:
	ret;

}
	// .globl	_Z11buildHamCSRddddPdS_PiS0_d
.visible .entry _Z11buildHamCSRddddPdS_PiS0_d(
	.param .f64 _Z11buildHamCSRddddPdS_PiS0_d_param_0,
	.param .f64 _Z11buildHamCSRddddPdS_PiS0_d_param_1,
	.param .f64 _Z11buildHamCSRddddPdS_PiS0_d_param_2,
	.param .f64 _Z11buildHamCSRddddPdS_PiS0_d_param_3,
	.param .u64 .ptr .align 1 _Z11buildHamCSRddddPdS_PiS0_d_param_4,
	.param .u64 .ptr .align 1 _Z11buildHamCSRddddPdS_PiS0_d_param_5,
	.param .u64 .ptr .align 1 _Z11buildHamCSRddddPdS_PiS0_d_param_6,
	.param .u64 .ptr .align 1 _Z11buildHamCSRddddPdS_PiS0_d_param_7,
	.param .f64 _Z11buildHamCSRddddPdS_PiS0_d_param_8
)
{
	.reg .pred 	%p<29>;
	.reg .b32 	%r<46>;
	.reg .b64 	%rd<21>;
	.reg .b64 	%fd<43>;

	ld.param.f64 	%fd15, [_Z11buildHamCSRddddPdS_PiS0_d_param_2];
	ld.param.f64 	%fd16, [_Z11buildHamCSRddddPdS_PiS0_d_param_3];
	ld.param.u64 	%rd5, [_Z11buildHamCSRddddPdS_PiS0_d_param_4];
	ld.param.u64 	%rd7, [_Z11buildHamCSRddddPdS_PiS0_d_param_5];
	ld.param.u64 	%rd8, [_Z11buildHamCSRddddPdS_PiS0_d_param_6];
	ld.param.u64 	%rd6, [_Z11buildHamCSRddddPdS_PiS0_d_param_7];
	ld.param.f64 	%fd17, [_Z11buildHamCSRddddPdS_PiS0_d_param_8];
	cvta.to.global.u64 	%rd1, %rd8;
	cvta.to.global.u64 	%rd2, %rd7;
	mov.u32 	%r10, %ctaid.x;
	mov.u32 	%r11, %ntid.x;
	mov.u32 	%r12, %tid.x;
	mad.lo.s32 	%r1, %r10, %r11, %r12;
	setp.gt.s32 	%p1, %r1, 9999999;
	@%p1 bra 	$L__BB1_19;
	cvta.to.global.u64 	%rd9, %rd6;
	mul.wide.s32 	%rd10, %r1, 4;
	add.s64 	%rd11, %rd9, %rd10;
	ld.global.u32 	%r45, [%rd11];
	setp.lt.s32 	%p2, %r1, 1;
	@%p2 bra 	$L__BB1_3;
	mul.wide.s32 	%rd12, %r45, 8;
	add.s64 	%rd13, %rd2, %rd12;
	st.global.f64 	[%rd13], %fd17;
	add.s32 	%r13, %r1, -1;
	mul.wide.s32 	%rd14, %r45, 4;
	add.s64 	%rd15, %rd1, %rd14;
	st.global.u32 	[%rd15], %r13;
	add.s32 	%r45, %r45, 1;
$L__BB1_3:
	cvta.to.global.u64 	%rd16, %rd5;
	mul.wide.s32 	%rd17, %r1, 8;
	add.s64 	%rd18, %rd16, %rd17;
	ld.global.f64 	%fd18, [%rd18];
	div.rn.f64 	%fd1, %fd16, %fd18;
	{
	.reg .b32 %temp; 
	mov.b64 	{%temp, %r5}, %fd1;
	}
	mov.f64 	%fd19, 0d4028000000000000;
	{
	.reg .b32 %temp; 
	mov.b64 	{%temp, %r14}, %fd19;
	}
	and.b32  	%r7, %r14, 2146435072;
	setp.eq.s32 	%p3, %r7, 1073741824;
	abs.f64 	%fd2, %fd1;
	{ // callseq 0, 0
	.param .b64 param0;
	st.param.f64 	[param0], %fd2;
	.param .b64 param1;
	st.param.f64 	[param1], 0d4028000000000000;
	.param .b64 retval0;
	call.uni (retval0), 
	__internal_accurate_pow, 
	(
	param0, 
	param1
	);
	ld.param.f64 	%fd20, [retval0];
	} // callseq 0
	setp.lt.s32 	%p4, %r5, 0;
	neg.f64 	%fd22, %fd20;
	selp.f64 	%fd23, %fd22, %fd20, %p3;
	selp.f64 	%fd40, %fd23, %fd20, %p4;
	setp.neu.f64 	%p5, %fd1, 0d0000000000000000;
	@%p5 bra 	$L__BB1_5;
	setp.eq.s32 	%p6, %r7, 1073741824;
	selp.b32 	%r15, %r5, 0, %p6;
	setp.lt.s32 	%p7, %r14, 0;
	or.b32  	%r16, %r15, 2146435072;
	selp.b32 	%r17, %r16, %r15, %p7;
	mov.b32 	%r18, 0;
	mov.b64 	%fd40, {%r18, %r17};
$L__BB1_5:
	add.f64 	%fd24, %fd1, 0d4028000000000000;
	{
	.reg .b32 %temp; 
	mov.b64 	{%temp, %r19}, %fd24;
	}
	and.b32  	%r20, %r19, 2146435072;
	setp.ne.s32 	%p8, %r20, 2146435072;
	@%p8 bra 	$L__BB1_10;
	setp.num.f64 	%p9, %fd1, %fd1;
	@%p9 bra 	$L__BB1_8;
	mov.f64 	%fd25, 0d4028000000000000;
	add.rn.f64 	%fd40, %fd1, %fd25;
	bra.uni 	$L__BB1_10;
$L__BB1_8:
	setp.neu.f64 	%p10, %fd2, 0d7FF0000000000000;
	@%p10 bra 	$L__BB1_10;
	setp.lt.s32 	%p11, %r5, 0;
	setp.eq.s32 	%p12, %r7, 1073741824;
	setp.lt.s32 	%p13, %r14, 0;
	selp.b32 	%r22, 0, 2146435072, %p13;
	and.b32  	%r23, %r14, 2147483647;
	setp.ne.s32 	%p14, %r23, 1071644672;
	or.b32  	%r24, %r22, -2147483648;
	selp.b32 	%r25, %r24, %r22, %p14;
	selp.b32 	%r26, %r25, %r22, %p12;
	selp.b32 	%r27, %r26, %r22, %p11;
	mov.b32 	%r28, 0;
	mov.b64 	%fd40, {%r28, %r27};
$L__BB1_10:
	setp.neu.f64 	%p15, %fd1, 0d0000000000000000;
	setp.lt.s32 	%p16, %r5, 0;
	mov.f64 	%fd26, 0d4018000000000000;
	{
	.reg .b32 %temp; 
	mov.b64 	{%temp, %r29}, %fd26;
	}
	and.b32  	%r9, %r29, 2146435072;
	setp.eq.s32 	%p17, %r9, 1073741824;
	{ // callseq 1, 0
	.param .b64 param0;
	st.param.f64 	[param0], %fd2;
	.param .b64 param1;
	st.param.f64 	[param1], 0d4018000000000000;
	.param .b64 retval0;
	call.uni (retval0), 
	__internal_accurate_pow, 
	(
	param0, 
	param1
	);
	ld.param.f64 	%fd27, [retval0];
	} // callseq 1
	neg.f64 	%fd29, %fd27;
	selp.f64 	%fd30, %fd29, %fd27, %p17;
	selp.f64 	%fd42, %fd30, %fd27, %p16;
	@%p15 bra 	$L__BB1_12;
	setp.eq.s32 	%p18, %r9, 1073741824;
	selp.b32 	%r30, %r5, 0, %p18;
	setp.lt.s32 	%p19, %r29, 0;
	or.b32  	%r31, %r30, 2146435072;
	selp.b32 	%r32, %r31, %r30, %p19;
	mov.b32 	%r33, 0;
	mov.b64 	%fd42, {%r33, %r32};
$L__BB1_12:
	add.f64 	%fd31, %fd1, 0d4018000000000000;
	{
	.reg .b32 %temp; 
	mov.b64 	{%temp, %r34}, %fd31;
	}
	and.b32  	%r35, %r34, 2146435072;
	setp.ne.s32 	%p20, %r35, 2146435072;
	@%p20 bra 	$L__BB1_17;
	setp.num.f64 	%p21, %fd1, %fd1;
	@%p21 bra 	$L__BB1_15;
	mov.f64 	%fd32, 0d4018000000000000;
	add.rn.f64 	%fd42, %fd1, %fd32;
	bra.uni 	$L__BB1_17;
$L__BB1_15:
	setp.neu.f64 	%p22, %fd2, 0d7FF0000000000000;
	@%p22 bra 	$L__BB1_17;
	setp.eq.s32 	%p23, %r9, 1073741824;
	setp.lt.s32 	%p24, %r5, 0;
	setp.lt.s32 	%p25, %r29, 0;
	selp.b32 	%r37, 0, 2146435072, %p25;
	and.b32  	%r38, %r29, 2147483647;
	setp.ne.s32 	%p26, %r38, 1071644672;
	or.b32  	%r39, %r37, -2147483648;
	selp.b32 	%r40, %r39, %r37, %p26;
	selp.b32 	%r41, %r40, %r37, %p23;
	selp.b32 	%r42, %r41, %r37, %p24;
	mov.b32 	%r43, 0;
	mov.b64 	%fd42, {%r43, %r42};
$L__BB1_17:
	setp.eq.f64 	%p27, %fd1, 0d3FF0000000000000;
	sub.f64 	%fd33, %fd40, %fd42;
	selp.f64 	%fd34, 0d0000000000000000, %fd33, %p27;
	mul.f64 	%fd35, %fd15, 0d4010000000000000;
	mul.f64 	%fd36, %fd35, %fd34;
	add.f64 	%fd37, %fd17, %fd17;
	sub.f64 	%fd38, %fd36, %fd37;
	mul.wide.s32 	%rd19, %r45, 8;
	add.s64 	%rd3, %rd2, %rd19;
	st.global.f64 	[%rd3], %fd38;
	mul.wide.s32 	%rd20, %r45, 4;
	add.s64 	%rd4, %rd1, %rd20;
	st.global.u32 	[%rd4], %r1;
	setp.eq.s32 	%p28, %r1, 9999999;
	@%p28 bra 	$L__BB1_19;
	st.global.f64 	[%rd3+8], %fd17;
	add.s32 	%r44, %r1, 1;
	st.global.u32 	[%rd4+4], %r44;
$L__BB1_19:
	ret;

}
.func  (.param .b64 func_retval0) __internal_accurate_pow(
	.param .b64 __internal_accurate_pow_param_0,
	.param .b64 __internal_accurate_pow_param_1
)
{
	.reg .pred 	%p<8>;
	.reg .b32 	%r<49>;
	.reg .b32 	%f<3>;
	.reg .b64 	%fd<109>;

	ld.param.f64 	%fd10, [__internal_accurate_pow_param_0];
	ld.param.f64 	%fd11, [__internal_accurate_pow_param_1];
	{
	.reg .b32 %temp; 
	mov.b64 	{%temp, %r46}, %fd10;
	}
	{
	.reg .b32 %temp; 
	mov.b64 	{%r45, %temp}, %fd10;
	}
	shr.u32 	%r47, %r46, 20;
	setp.gt.u32 	%p1, %r46, 1048575;
	@%p1 bra 	$L__BB2_2;
	mul.f64 	%fd12, %fd10, 0d4350000000000000;
	{
	.reg .b32 %temp; 
	mov.b64 	{%temp, %r46}, %fd12;
	}
	{
	.reg .b32 %temp; 
	mov.b64 	{%r45, %temp}, %fd12;
	}
	shr.u32 	%r16, %r46, 20;
	add.s32 	%r47, %r16, -54;
$L__BB2_2:
	add.s32 	%r48, %r47, -1023;
	and.b32  	%r17, %r46, -2146435073;
	or.b32  	%r18, %r17, 1072693248;
	mov.b64 	%fd107, {%r45, %r18};
	setp.lt.u32 	%p2, %r18, 1073127583;
	@%p2 bra 	$L__BB2_4;
	{
	.reg .b32 %temp; 
	mov.b64 	{%r19, %temp}, %fd107;
	}
	{
	.reg .b32 %temp; 
	mov.b64 	{%temp, %r20}, %fd107;
	}
	add.s32 	%r21, %r20, -1048576;
	mov.b64 	%fd107, {%r19, %r21};
	add.s32 	%r48, %r47, -1022;
$L__BB2_4:
	add.f64 	%fd13, %fd107, 0dBFF0000000000000;
	add.f64 	%fd14, %fd107, 0d3FF0000000000000;
	rcp.approx.ftz.f64 	%fd15, %fd14;
	neg.f64 	%fd16, %fd14;
	fma.rn.f64 	%fd17, %fd16, %fd15, 0d3FF0000000000000;
	fma.rn.f64 	%fd18, %fd17, %fd17, %fd17;
	fma.rn.f64 	%fd19, %fd18, %fd15, %fd15;
	mul.f64 	%fd20, %fd13, %fd19;
	fma.rn.f64 	%fd21, %fd13, %fd19, %fd20;
	mul.f64 	%fd22, %fd21, %fd21;
	fma.rn.f64 	%fd23, %fd22, 0d3EB0F5FF7D2CAFE2, 0d3ED0F5D241AD3B5A;
	fma.rn.f64 	%fd24, %fd23, %fd22, 0d3EF3B20A75488A3F;
	fma.rn.f64 	%fd25, %fd24, %fd22, 0d3F1745CDE4FAECD5;
	fma.rn.f64 	%fd26, %fd25, %fd22, 0d3F3C71C7258A578B;
	fma.rn.f64 	%fd27, %fd26, %fd22, 0d3F6249249242B910;
	fma.rn.f64 	%fd28, %fd27, %fd22, 0d3F89999999999DFB;
	sub.f64 	%fd29, %fd13, %fd21;
	add.f64 	%fd30, %fd29, %fd29;
	neg.f64 	%fd31, %fd21;
	fma.rn.f64 	%fd32, %fd31, %fd13, %fd30;
	mul.f64 	%fd33, %fd19, %fd32;
	fma.rn.f64 	%fd34, %fd22, %fd28, 0d3FB5555555555555;
	mov.f64 	%fd35, 0d3FB5555555555555;
	sub.f64 	%fd36, %fd35, %fd34;
	fma.rn.f64 	%fd37, %fd22, %fd28, %fd36;
	add.f64 	%fd38, %fd37, 0dBC46A4CB00B9E7B0;
	add.f64 	%fd39, %fd34, %fd38;
	sub.f64 	%fd40, %fd34, %fd39;
	add.f64 	%fd41, %fd38, %fd40;
	mul.rn.f64 	%fd42, %fd21, %fd21;
	neg.f64 	%fd43, %fd42;
	fma.rn.f64 	%fd44, %fd21, %fd21, %fd43;
	{
	.reg .b32 %temp; 
	mov.b64 	{%r22, %temp}, %fd33;
	}
	{
	.reg .b32 %temp; 
	mov.b64 	{%temp, %r23}, %fd33;
	}
	add.s32 	%r24, %r23, 1048576;
	mov.b64 	%fd45, {%r22, %r24};
	fma.rn.f64 	%fd46, %fd21, %fd45, %fd44;
	mul.rn.f64 	%fd47, %fd42, %fd21;
	neg.f64 	%fd48, %fd47;
	fma.rn.f64 	%fd49, %fd42, %fd21, %fd48;
	fma.rn.f64 	%fd50, %fd42, %fd33, %fd49;
	fma.rn.f64 	%fd51, %fd46, %fd21, %fd50;
	mul.rn.f64 	%fd52, %fd39, %fd47;
	neg.f64 	%fd53, %fd52;
	fma.rn.f64 	%fd54, %fd39, %fd47, %fd53;
	fma.rn.f64 	%fd55, %fd39, %fd51, %fd54;
	fma.rn.f64 	%fd56, %fd41, %fd47, %fd55;
	add.f64 	%fd57, %fd52, %fd56;
	sub.f64 	%fd58, %fd52, %fd57;
	add.f64 	%fd59, %fd56, %fd58;
	add.f64 	%fd60, %fd21, %fd57;
	sub.f64 	%fd61, %fd21, %fd60;
	add.f64 	%fd62, %fd57, %fd61;
	add.f64 	%fd63, %fd59, %fd62;
	add.f64 	%fd64, %fd33, %fd63;
	add.f64 	%fd65, %fd60, %fd64;
	sub.f64 	%fd66, %fd60, %fd65;
	add.f64 	%fd67, %fd64, %fd66;
	xor.b32  	%r25, %r48, -2147483648;
	mov.b32 	%r26, 1127219200;
	mov.b64 	%fd68, {%r25, %r26};
	mov.b32 	%r27, -2147483648;
	mov.b64 	%fd69, {%r27, %r26};
	sub.f64 	%fd70, %fd68, %fd69;
	fma.rn.f64 	%fd71, %fd70, 0d3FE62E42FEFA39EF, %fd65;
	fma.rn.f64 	%fd72, %fd70, 0dBFE62E42FEFA39EF, %fd71;
	sub.f64 	%fd73, %fd72, %fd65;
	sub.f64 	%fd74, %fd67, %fd73;
	fma.rn.f64 	%fd75, %fd70, 0d3C7ABC9E3B39803F, %fd74;
	add.f64 	%fd76, %fd71, %fd75;
	sub.f64 	%fd77, %fd71, %fd76;
	add.f64 	%fd78, %fd75, %fd77;
	{
	.reg .b32 %temp; 
	mov.b64 	{%temp, %r28}, %fd11;
	}
	{
	.reg .b32 %temp; 
	mov.b64 	{%r29, %temp}, %fd11;
	}
	shl.b32 	%r30, %r28, 1;
	setp.gt.u32 	%p3, %r30, -33554433;
	and.b32  	%r31, %r28, -15728641;
	selp.b32 	%r32, %r31, %r28, %p3;
	mov.b64 	%fd79, {%r29, %r32};
	mul.rn.f64 	%fd80, %fd76, %fd79;
	neg.f64 	%fd81, %fd80;
	fma.rn.f64 	%fd82, %fd76, %fd79, %fd81;
	fma.rn.f64 	%fd83, %fd78, %fd79, %fd82;
	add.f64 	%fd4, %fd80, %fd83;
	sub.f64 	%fd84, %fd80, %fd4;
	add.f64 	%fd5, %fd83, %fd84;
	fma.rn.f64 	%fd85, %fd4, 0d3FF71547652B82FE, 0d4338000000000000;
	{
	.reg .b32 %temp; 
	mov.b64 	{%r13, %temp}, %fd85;
	}
	mov.f64 	%fd86, 0dC338000000000000;
	add.rn.f64 	%fd87, %fd85, %fd86;
	fma.rn.f64 	%fd88, %fd87, 0dBFE62E42FEFA39EF, %fd4;
	fma.rn.f64 	%fd89, %fd87, 0dBC7ABC9E3B39803F, %fd88;
	fma.rn.f64 	%fd90, %fd89, 0d3E5ADE1569CE2BDF, 0d3E928AF3FCA213EA;
	fma.rn.f64 	%fd91, %fd90, %fd89, 0d3EC71DEE62401315;
	fma.rn.f64 	%fd92, %fd91, %fd89, 0d3EFA01997C89EB71;
	fma.rn.f64 	%fd93, %fd92, %fd89, 0d3F2A01A014761F65;
	fma.rn.f64 	%fd94, %fd93, %fd89, 0d3F56C16C1852B7AF;
	fma.rn.f64 	%fd95, %fd94, %fd89, 0d3F81111111122322;
	fma.rn.f64 	%fd96, %fd95, %fd89, 0d3FA55555555502A1;
	fma.rn.f64 	%fd97, %fd96, %fd89, 0d3FC5555555555511;
	fma.rn.f64 	%fd98, %fd97, %fd89, 0d3FE000000000000B;
	fma.rn.f64 	%fd99, %fd98, %fd89, 0d3FF0000000000000;
	fma.rn.f64 	%fd100, %fd99, %fd89, 0d3FF0000000000000;
	{
	.reg .b32 %temp; 
	mov.b64 	{%r14, %temp}, %fd100;
	}
	{
	.reg .b32 %temp; 
	mov.b64 	{%temp, %r15}, %fd100;
	}
	shl.b32 	%r33, %r13, 20;
	add.s32 	%r34, %r33, %r15;
	mov.b64 	%fd108, {%r14, %r34};
	{
	.reg .b32 %temp; 
	mov.b64 	{%temp, %r35}, %fd4;
	}
	mov.b32 	%f2, %r35;
	abs.f32 	%f1, %f2;
	setp.lt.f32 	%p4, %f1, 0f4086232B;
	@%p4 bra 	$L__BB2_7;
	setp.lt.f64 	%p5, %fd4, 0d0000000000000000;
	add.f64 	%fd101, %fd4, 0d7FF0000000000000;
	selp.f64 	%fd108, 0d0000000000000000, %fd101, %p5;
	setp.geu.f32 	%p6, %f1, 0f40874800;
	@%p6 bra 	$L__BB2_7;
	shr.u32 	%r36, %r13, 31;
	add.s32 	%r37, %r13, %r36;
	shr.s32 	%r38, %r37, 1;
	shl.b32 	%r39, %r38, 20;
	add.s32 	%r40, %r15, %r39;
	mov.b64 	%fd102, {%r14, %r40};
	sub.s32 	%r41, %r13, %r38;
	shl.b32 	%r42, %r41, 20;
	add.s32 	%r43, %r42, 1072693248;
	mov.b32 	%r44, 0;
	mov.b64 	%fd103, {%r44, %r43};
	mul.f64 	%fd108, %fd103, %fd102;
$L__BB2_7:
	abs.f64 	%fd104, %fd108;
	setp.eq.f64 	%p7, %fd104, 0d7FF0000000000000;
	fma.rn.f64 	%fd105, %fd108, %fd5, %fd108;
	selp.f64 	%fd106, %fd108, %fd105, %p7;
	st.param.f64 	[func_retval0], %fd106;
	ret;

}


// ===== COMPILED SASS (sm_100) =====

	.target	sm_100

	.elftype	@"ET_EXEC"


//--------------------- .note.nv.tkinfo           --------------------------
	.section	.note.nv.tkinfo,"",@"SHT_NOTE"
	.sectionflags	@"SHF_NOTE_NV_TKINFO"
	.tkinfo
        /*0018*/ 	.word	0x00000002
        /*0030*/ 	.string	""
        /*0030*/ 	.string	"ptxas"
        /*0030*/ 	.string	"Cuda compilation tools, release 13.0, V13.0.88"
        /*0030*/ 	.string	"Build cuda_13.0.r13.0/compiler.36424714_0"
        /*0030*/ 	.string	"-arch sm_100 -m 64 "



//--------------------- .note.nv.cuinfo           --------------------------
	.section	.note.nv.cuinfo,"",@"SHT_NOTE"
	.sectionflags	@"SHF_NOTE_NV_CUINFO"
        /*0018*/ 	.short	0x0002
        /*001a*/ 	.short	0x0064
        /*001c*/ 	.short	0x0082
	.zero		2


//--------------------- .nv.info                  --------------------------
	.section	.nv.info,"",@"SHT_CUDA_INFO"
	.align	4


	//----- nvinfo : EIATTR_REGCOUNT
	.align		4
        /*0000*/ 	.byte	0x04, 0x2f
        /*0002*/ 	.short	(.L_1 - .L_0)
	.align		4
.L_0:
        /*0004*/ 	.word	index@(_Z4fillPddd)
        /*0008*/ 	.word	0x0000000c


	//----- nvinfo : EIATTR_FRAME_SIZE
	.align		4
.L_1:
        /*000c*/ 	.byte	0x04, 0x11
        /*000e*/ 	.short	(.L_3 - .L_2)
	.align		4
.L_2:
        /*0010*/ 	.word	index@(_Z4fillPddd)
        /*0014*/ 	.word	0x00000000


	//----- nvinfo : EIATTR_REGCOUNT
	.align		4
.L_3:
        /*0018*/ 	.byte	0x04, 0x2f
        /*001a*/ 	.short	(.L_5 - .L_4)
	.align		4
.L_4:
        /*001c*/ 	.word	index@(_Z11buildHamCSRddddPdS_PiS0_d)
        /*0020*/ 	.word	0x0000001e


	//----- nvinfo : EIATTR_FRAME_SIZE
	.align		4
.L_5:
        /*0024*/ 	.byte	0x04, 0x11
        /*0026*/ 	.short	(.L_7 - .L_6)
	.align		4
.L_6:
        /*0028*/ 	.word	index@($_Z11buildHamCSRddddPdS_PiS0_d$__internal_accurate_pow)
        /*002c*/ 	.word	0x00000000


	//----- nvinfo : EIATTR_FRAME_SIZE
	.align		4
.L_7:
        /*0030*/ 	.byte	0x04, 0x11
        /*0032*/ 	.short	(.L_9 - .L_8)
	.align		4
.L_8:
        /*0034*/ 	.word	index@($__internal_0_$__cuda_sm20_div_rn_f64_full)
        /*0038*/ 	.word	0x00000000


	//----- nvinfo : EIATTR_FRAME_SIZE
	.align		4
.L_9:
        /*003c*/ 	.byte	0x04, 0x11
        /*003e*/ 	.short	(.L_11 - .L_10)
	.align		4
.L_10:
        /*0040*/ 	.word	index@(_Z11buildHamCSRddddPdS_PiS0_d)
        /*0044*/ 	.word	0x00000000


	//----- nvinfo : EIATTR_MIN_STACK_SIZE
	.align		4
.L_11:
        /*0048*/ 	.byte	0x04, 0x12
        /*004a*/ 	.short	(.L_13 - .L_12)
	.align		4
.L_12:
        /*004c*/ 	.word	index@(_Z11buildHamCSRddddPdS_PiS0_d)
        /*0050*/ 	.word	0x00000000


	//----- nvinfo : EIATTR_MIN_STACK_SIZE
	.align		4
.L_13:
        /*0054*/ 	.byte	0x04, 0x12
        /*0056*/ 	.short	(.L_15 - .L_14)
	.align		4
.L_14:
        /*0058*/ 	.word	index@(_Z4fillPddd)
        /*005c*/ 	.word	0x00000000
.L_15:


//--------------------- .nv.compat                --------------------------
	.section	.nv.compat,"",@"SHT_CUDA_COMPAT_INFO"
	.align	4
        /*0000*/ 	.byte	0x02, 0x09, 0x00, 0x00, 0x02, 0x02, 0x01, 0x00, 0x02, 0x05, 0x05, 0x00, 0x03, 0x07, 0x01, 0x01
        /*0010*/ 	.byte	0x02, 0x03, 0x00, 0x00, 0x02, 0x06, 0x01, 0x00, 0x04, 0x0b, 0x08, 0x00, 0x01, 0x00, 0x00, 0x00
        /*0020*/ 	.byte	0x00, 0x00, 0x00, 0x00


//--------------------- .nv.info._Z11buildHamCSRddddPdS_PiS0_d --------------------------
	.section	.nv.info._Z11buildHamCSRddddPdS_PiS0_d,"",@"SHT_CUDA_INFO"
	.sectionflags	@""
	.align	4


	//----- nvinfo : EIATTR_CUDA_API_VERSION
	.align		4
        /*0000*/ 	.byte	0x04, 0x37
        /*0002*/ 	.short	(.L_17 - .L_16)
.L_16:
        /*0004*/ 	.word	0x00000082


	//----- nvinfo : EIATTR_KPARAM_INFO
	.align		4
.L_17:
        /*0008*/ 	.byte	0x04, 0x17
        /*000a*/ 	.short	(.L_19 - .L_18)
.L_18:
        /*000c*/ 	.word	0x00000000
        /*0010*/ 	.short	0x0008
        /*0012*/ 	.short	0x0040
        /*0014*/ 	.byte	0x00, 0xf0, 0x21, 0x00


	//----- nvinfo : EIATTR_KPARAM_INFO
	.align		4
.L_19:
        /*0018*/ 	.byte	0x04, 0x17
        /*001a*/ 	.short	(.L_21 - .L_20)
.L_20:
        /*001c*/ 	.word	0x00000000
        /*0020*/ 	.short	0x0007
        /*0022*/ 	.short	0x0038
        /*0024*/ 	.byte	0x00, 0xf5, 0x21, 0x00


	//----- nvinfo : EIATTR_KPARAM_INFO
	.align		4
.L_21:
        /*0028*/ 	.byte	0x04, 0x17
        /*002a*/ 	.short	(.L_23 - .L_22)
.L_22:
        /*002c*/ 	.word	0x00000000
        /*0030*/ 	.short	0x0006
        /*0032*/ 	.short	0x0030
        /*0034*/ 	.byte	0x00, 0xf5, 0x21, 0x00


	//----- nvinfo : EIATTR_KPARAM_INFO
	.align		4
.L_23:
        /*0038*/ 	.byte	0x04, 0x17
        /*003a*/ 	.short	(.L_25 - .L_24)
.L_24:
        /*003c*/ 	.word	0x00000000
        /*0040*/ 	.short	0x0005
        /*0042*/ 	.short	0x0028
        /*0044*/ 	.byte	0x00, 0xf5, 0x21, 0x00


	//----- nvinfo : EIATTR_KPARAM_INFO
	.align		4
.L_25:
        /*0048*/ 	.byte	0x04, 0x17
        /*004a*/ 	.short	(.L_27 - .L_26)
.L_26:
        /*004c*/ 	.word	0x00000000
        /*0050*/ 	.short	0x0004
        /*0052*/ 	.short	0x0020
        /*0054*/ 	.byte	0x00, 0xf5, 0x21, 0x00


	//----- nvinfo : EIATTR_KPARAM_INFO
	.align		4
.L_27:
        /*0058*/ 	.byte	0x04, 0x17
        /*005a*/ 	.short	(.L_29 - .L_28)
.L_28:
        /*005c*/ 	.word	0x00000000
        /*0060*/ 	.short	0x0003
        /*0062*/ 	.short	0x0018
        /*0064*/ 	.byte	0x00, 0xf0, 0x21, 0x00


	//----- nvinfo : EIATTR_KPARAM_INFO
	.align		4
.L_29:
        /*0068*/ 	.byte	0x04, 0x17
        /*006a*/ 	.short	(.L_31 - .L_30)
.L_30:
        /*006c*/ 	.word	0x00000000
        /*0070*/ 	.short	0x0002
        /*0072*/ 	.short	0x0010
        /*0074*/ 	.byte	0x00, 0xf0, 0x21, 0x00


	//----- nvinfo : EIATTR_KPARAM_INFO
	.align		4
.L_31:
        /*0078*/ 	.byte	0x04, 0x17
        /*007a*/ 	.short	(.L_33 - .L_32)
.L_32:
        /*007c*/ 	.word	0x00000000
        /*0080*/ 	.short	0x0001
        /*0082*/ 	.short	0x0008
        /*0084*/ 	.byte	0x00, 0xf0, 0x21, 0x00


	//----- nvinfo : EIATTR_KPARAM_INFO
	.align		4
.L_33:
        /*0088*/ 	.byte	0x04, 0x17
        /*008a*/ 	.short	(.L_35 - .L_34)
.L_34:
        /*008c*/ 	.word	0x00000000
        /*0090*/ 	.short	0x0000
        /*0092*/ 	.short	0x0000
        /*0094*/ 	.byte	0x00, 0xf0, 0x21, 0x00


	//----- nvinfo : EIATTR_SPARSE_MMA_MASK
	.align		4
.L_35:
        /*0098*/ 	.byte	0x03, 0x50
        /*009a*/ 	.short	0x0000


	//----- nvinfo : EIATTR_MAXREG_COUNT
	.align		4
        /*009c*/ 	.byte	0x03, 0x1b
        /*009e*/ 	.short	0x00ff


	//----- nvinfo : EIATTR_MERCURY_ISA_VERSION
	.align		4
        /*00a0*/ 	.byte	0x03, 0x5f
        /*00a2*/ 	.short	0x0101


	//----- nvinfo : EIATTR_VRC_CTA_INIT_COUNT
	.align		4
        /*00a4*/ 	.byte	0x02, 0x4a
	.zero		1
	.zero		1


	//----- nvinfo : EIATTR_EXIT_INSTR_OFFSETS
	.align		4
        /*00a8*/ 	.byte	0x04, 0x1c
        /*00aa*/ 	.short	(.L_37 - .L_36)


	//   ....[0]....
.L_36:
        /*00ac*/ 	.word	0x00000060


	//   ....[1]....
        /*00b0*/ 	.word	0x00000680


	//   ....[2]....
        /*00b4*/ 	.word	0x000006c0


	//----- nvinfo : EIATTR_CRS_STACK_SIZE
	.align		4
.L_37:
        /*00b8*/ 	.byte	0x04, 0x1e
        /*00ba*/ 	.short	(.L_39 - .L_38)
.L_38:
        /*00bc*/ 	.word	0x00000000


	//----- nvinfo : EIATTR_CBANK_PARAM_SIZE
	.align		4
.L_39:
        /*00c0*/ 	.byte	0x03, 0x19
        /*00c2*/ 	.short	0x0048


	//----- nvinfo : EIATTR_PARAM_CBANK
	.align		4
        /*00c4*/ 	.byte	0x04, 0x0a
        /*00c6*/ 	.short	(.L_41 - .L_40)
	.align		4
.L_40:
        /*00c8*/ 	.word	index@(.nv.constant0._Z11buildHamCSRddddPdS_PiS0_d)
        /*00cc*/ 	.short	0x0380
        /*00ce*/ 	.short	0x0048


	//----- nvinfo : EIATTR_SW_WAR
	.align		4
.L_41:
        /*00d0*/ 	.byte	0x04, 0x36
        /*00d2*/ 	.short	(.L_43 - .L_42)
.L_42:
        /*00d4*/ 	.word	0x00000008
.L_43:


//--------------------- .nv.info._Z4fillPddd      --------------------------
	.section	.nv.info._Z4fillPddd,"",@"SHT_CUDA_INFO"
	.sectionflags	@""
	.align	4


	//----- nvinfo : EIATTR_CUDA_API_VERSION
	.align		4
        /*0000*/ 	.byte	0x04, 0x37
        /*0002*/ 	.short	(.L_45 - .L_44)
.L_44:
        /*0004*/ 	.word	0x00000082


	//----- nvinfo : EIATTR_KPARAM_INFO
	.align		4
.L_45:
        /*0008*/ 	.byte	0x04, 0x17
        /*000a*/ 	.short	(.L_47 - .L_46)
.L_46:
        /*000c*/ 	.word	0x00000000
        /*0010*/ 	.short	0x0002
        /*0012*/ 	.short	0x0010
        /*0014*/ 	.byte	0x00, 0xf0, 0x21, 0x00


	//----- nvinfo : EIATTR_KPARAM_INFO
	.align		4
.L_47:
        /*0018*/ 	.byte	0x04, 0x17
        /*001a*/ 	.short	(.L_49 - .L_48)
.L_48:
        /*001c*/ 	.word	0x00000000
        /*0020*/ 	.short	0x0001
        /*0022*/ 	.short	0x0008
        /*0024*/ 	.byte	0x00, 0xf0, 0x21, 0x00


	//----- nvinfo : EIATTR_KPARAM_INFO
	.align		4
.L_49:
        /*0028*/ 	.byte	0x04, 0x17
        /*002a*/ 	.short	(.L_51 - .L_50)
.L_50:
        /*002c*/ 	.word	0x00000000
        /*0030*/ 	.short	0x0000
        /*0032*/ 	.short	0x0000
        /*0034*/ 	.byte	0x00, 0xf5, 0x21, 0x00


	//----- nvinfo : EIATTR_SPARSE_MMA_MASK
	.align		4
.L_51:
        /*0038*/ 	.byte	0x03, 0x50
        /*003a*/ 	.short	0x0000


	//----- nvinfo : EIATTR_MAXREG_COUNT
	.align		4
        /*003c*/ 	.byte	0x03, 0x1b
        /*003e*/ 	.short	0x00ff


	//----- nvinfo : EIATTR_MERCURY_ISA_VERSION
	.align		4
        /*0040*/ 	.byte	0x03, 0x5f
        /*0042*/ 	.short	0x0101


	//----- nvinfo : EIATTR_VRC_CTA_INIT_COUNT
	.align		4
        /*0044*/ 	.byte	0x02, 0x4a
	.zero		1
	.zero		1


	//----- nvinfo : EIATTR_EXIT_INSTR_OFFSETS
	.align		4
        /*0048*/ 	.byte	0x04, 0x1c
        /*004a*/ 	.short	(.L_53 - .L_52)


	//   ....[0]....
.L_52:
        /*004c*/ 	.word	0x00000060


	//   ....[1]....
        /*0050*/ 	.word	0x000000f0


	//----- nvinfo : EIATTR_CBANK_PARAM_SIZE
	.align		4
.L_53:
        /*0054*/ 	.byte	0x03, 0x19
        /*0056*/ 	.short	0x0018


	//----- nvinfo : EIATTR_PARAM_CBANK
	.align		4
        /*0058*/ 	.byte	0x04, 0x0a
        /*005a*/ 	.short	(.L_55 - .L_54)
	.align		4
.L_54:
        /*005c*/ 	.word	index@(.nv.constant0._Z4fillPddd)
        /*0060*/ 	.short	0x0380
        /*0062*/ 	.short	0x0018


	//----- nvinfo : EIATTR_SW_WAR
	.align		4
.L_55:
        /*0064*/ 	.byte	0x04, 0x36
        /*0066*/ 	.short	(.L_57 - .L_56)
.L_56:
        /*0068*/ 	.word	0x00000008
.L_57:


//--------------------- .nv.callgraph             --------------------------
	.section	.nv.callgraph,"",@"SHT_CUDA_CALLGRAPH"
	.align	4
	.sectionentsize	8
	.align		4
        /*0000*/ 	.word	0x00000000
	.align		4
        /*0004*/ 	.word	0xffffffff
	.align		4
        /*0008*/ 	.word	0x00000000
	.align		4
        /*000c*/ 	.word	0xfffffffe
	.align		4
        /*0010*/ 	.word	0x00000000
	.align		4
        /*0014*/ 	.word	0xfffffffd
	.align		4
        /*0018*/ 	.word	0x00000000
	.align		4
        /*001c*/ 	.word	0xfffffffc


//--------------------- .text._Z11buildHamCSRddddPdS_PiS0_d --------------------------
	.section	.text._Z11buildHamCSRddddPdS_PiS0_d,"ax",@progbits
	.align	128
        .global         _Z11buildHamCSRddddPdS_PiS0_d
        .type           _Z11buildHamCSRddddPdS_PiS0_d,@function
        .size           _Z11buildHamCSRddddPdS_PiS0_d,(.L_x_18 - _Z11buildHamCSRddddPdS_PiS0_d)
        .other          _Z11buildHamCSRddddPdS_PiS0_d,@"STO_CUDA_ENTRY STV_DEFAULT"
_Z11buildHamCSRddddPdS_PiS0_d:
.text._Z11buildHamCSRddddPdS_PiS0_d:
[----:B------:R-:W-:Y:S01]  /*0000*/  LDC R1, c[0x0][0x37c] ;  /* 0x0000df00ff017b82 */ /* 0x000fe20000000800 */
[----:B------:R-:W0:Y:S07]  /*0010*/  S2R R3, SR_TID.X ;  /* 0x0000000000037919 */ /* 0x000e2e0000002100 */
[----:B------:R-:W0:Y:S08]  /*0020*/  S2UR UR4, SR_CTAID.X ;  /* 0x00000000000479c3 */ /* 0x000e300000002500 */
[----:B------:R-:W0:Y:S02]  /*0030*/  LDC R4, c[0x0][0x360] ;  /* 0x0000d800ff047b82 */ /* 0x000e240000000800 */
[----:B0-----:R-:W-:-:S05]  /*0040*/  IMAD R4, R4, UR4, R3 ;  /* 0x0000000404047c24 */ /* 0x001fca000f8e0203 */
[----:B------:R-:W-:-:S13]  /*0050*/  ISETP.GT.AND P0, PT, R4, 0x98967f, PT ;  /* 0x0098967f0400780c */ /* 0x000fda0003f04270 */
[----:B------:R-:W-:Y:S05]  /*0060*/  @P0 EXIT ;  /* 0x000000000000094d */ /* 0x000fea0003800000 */
[----:B------:R-:W0:Y:S01]  /*0070*/  LDC.64 R2, c[0x0][0x3b8] ;  /* 0x0000ee00ff027b82 */ /* 0x000e220000000a00 */
[----:B------:R-:W1:Y:S01]  /*0080*/  LDCU.64 UR8, c[0x0][0x358] ;  /* 0x00006b00ff0877ac */ /* 0x000e620008000a00 */
[C---:B------:R-:W-:Y:S01]  /*0090*/  ISETP.GE.AND P0, PT, R4.reuse, 0x1, PT ;  /* 0x000000010400780c */ /* 0x040fe20003f06270 */
[----:B------:R-:W2:Y:S05]  /*00a0*/  LDCU.64 UR4, c[0x0][0x398] ;  /* 0x00007300ff0477ac */ /* 0x000eaa0008000a00 */
[----:B------:R-:W3:Y:S08]  /*00b0*/  LDC.64 R8, c[0x0][0x3a0] ;  /* 0x0000e800ff087b82 */ /* 0x000ef00000000a00 */
[----:B------:R-:W4:Y:S01]  /*00c0*/  @P0 LDC.64 R6, c[0x0][0x3a8] ;  /* 0x0000ea00ff060b82 */ /* 0x000f220000000a00 */
[----:B0-----:R-:W-:-:S07]  /*00d0*/  IMAD.WIDE R2, R4, 0x4, R2 ;  /* 0x0000000404027825 */ /* 0x001fce00078e0202 */
[----:B------:R-:W0:Y:S01]  /*00e0*/  @P0 LDC.64 R10, c[0x0][0x3b0] ;  /* 0x0000ec00ff0a0b82 */ /* 0x000e220000000a00 */
[----:B-1----:R-:W4:Y:S01]  /*00f0*/  LDG.E R5, desc[UR8][R2.64] ;  /* 0x0000000802057981 */ /* 0x002f22000c1e1900 */
[C---:B------:R-:W-:Y:S02]  /*0100*/  @P0 VIADD R17, R4.reuse, 0xffffffff ;  /* 0xffffffff04110836 */ /* 0x040fe40000000000 */
[----:B---3--:R-:W-:-:S04]  /*0110*/  IMAD.WIDE R8, R4, 0x8, R8 ;  /* 0x0000000804087825 */ /* 0x008fc800078e0208 */
[----:B------:R-:W1:Y:S08]  /*0120*/  @P0 LDC.64 R14, c[0x0][0x3c0] ;  /* 0x0000f000ff0e0b82 */ /* 0x000e700000000a00 */
[----:B------:R-:W3:Y:S01]  /*0130*/  LDC R0, c[0x0][0x39c] ;  /* 0x0000e700ff007b82 */ /* 0x000ee20000000800 */
[----:B----4-:R-:W-:-:S04]  /*0140*/  @P0 IMAD.WIDE R6, R5, 0x8, R6 ;  /* 0x0000000805060825 */ /* 0x010fc800078e0206 */
[C---:B0-----:R-:W-:Y:S01]  /*0150*/  @P0 IMAD.WIDE R10, R5.reuse, 0x4, R10 ;  /* 0x00000004050a0825 */ /* 0x041fe200078e020a */
[----:B-1----:R2:W-:Y:S04]  /*0160*/  @P0 STG.E.64 desc[UR8][R6.64], R14 ;  /* 0x0000000e06000986 */ /* 0x0025e8000c101b08 */
[----:B------:R0:W-:Y:S04]  /*0170*/  @P0 STG.E desc[UR8][R10.64], R17 ;  /* 0x000000110a000986 */ /* 0x0001e8000c101908 */
[----:B------:R-:W4:Y:S01]  /*0180*/  LDG.E.64 R8, desc[UR8][R8.64] ;  /* 0x0000000808087981 */ /* 0x000f22000c1e1b00 */
[----:B------:R-:W-:Y:S01]  /*0190*/  IMAD.MOV.U32 R2, RZ, RZ, 0x1 ;  /* 0x00000001ff027424 */ /* 0x000fe200078e00ff */
[----:B---3--:R-:W-:Y:S01]  /*01a0*/  FSETP.GEU.AND P2, PT, |R0|, 6.5827683646048100446e-37, PT ;  /* 0x036000000000780b */ /* 0x008fe20003f4e200 */
[----:B------:R-:W-:Y:S01]  /*01b0*/  BSSY.RECONVERGENT B0, `(.L_x_0) ;  /* 0x0000012000007945 */ /* 0x000fe20003800200 */
[----:B------:R-:W-:Y:S01]  /*01c0*/  @P0 VIADD R5, R5, 0x1 ;  /* 0x0000000105050836 */ /* 0x000fe20000000000 */
[----:B----4-:R-:W1:Y:S02]  /*01d0*/  MUFU.RCP64H R3, R9 ;  /* 0x0000000900037308 */ /* 0x010e640000001800 */
[----:B-1----:R-:W-:-:S08]  /*01e0*/  DFMA R12, -R8, R2, 1 ;  /* 0x3ff00000080c742b */ /* 0x002fd00000000102 */
[----:B------:R-:W-:-:S08]  /*01f0*/  DFMA R12, R12, R12, R12 ;  /* 0x0000000c0c0c722b */ /* 0x000fd0000000000c */
[----:B------:R-:W-:-:S08]  /*0200*/  DFMA R12, R2, R12, R2 ;  /* 0x0000000c020c722b */ /* 0x000fd00000000002 */
[----:B------:R-:W-:-:S08]  /*0210*/  DFMA R2, -R8, R12, 1 ;  /* 0x3ff000000802742b */ /* 0x000fd0000000010c */
[----:B------:R-:W-:-:S08]  /*0220*/  DFMA R2, R12, R2, R12 ;  /* 0x000000020c02722b */ /* 0x000fd0000000000c */
[----:B--2---:R-:W-:-:S08]  /*0230*/  DMUL R6, R2, UR4 ;  /* 0x0000000402067c28 */ /* 0x004fd00008000000 */
[----:B0-----:R-:W-:-:S08]  /*0240*/  DFMA R10, -R8, R6, UR4 ;  /* 0x00000004080a7e2b */ /* 0x001fd00008000106 */
[----:B------:R-:W-:-:S10]  /*0250*/  DFMA R2, R2, R10, R6 ;  /* 0x0000000a0202722b */ /* 0x000fd40000000006 */
[----:B------:R-:W-:-:S05]  /*0260*/  FFMA R6, RZ, R9, R3 ;  /* 0x00000009ff067223 */ /* 0x000fca0000000003 */
[----:B------:R-:W-:-:S13]  /*0270*/  FSETP.GT.AND P1, PT, |R6|, 1.469367938527859385e-39, PT ;  /* 0x001000000600780b */ /* 0x000fda0003f24200 */
[----:B------:R-:W-:Y:S05]  /*0280*/  @P1 BRA P2, `(.L_x_1) ;  /* 0x0000000000101947 */ /* 0x000fea0001000000 */
[----:B------:R-:W-:-:S07]  /*0290*/  MOV R0, 0x2b0 ;  /* 0x000002b000007802 */ /* 0x000fce0000000f00 */
[----:B------:R-:W-:Y:S05]  /*02a0*/  CALL.REL.NOINC `($__internal_0_$__cuda_sm20_div_rn_f64_full) ;  /* 0x0000000400087944 */ /* 0x000fea0003c00000 */
[----:B------:R-:W-:Y:S02]  /*02b0*/  IMAD.MOV.U32 R2, RZ, RZ, R14 ;  /* 0x000000ffff027224 */ /* 0x000fe400078e000e */
[----:B------:R-:W-:-:S07]  /*02c0*/  IMAD.MOV.U32 R3, RZ, RZ, R15 ;  /* 0x000000ffff037224 */ /* 0x000fce00078e000f */
.L_x_1:
[----:B------:R-:W-:Y:S05]  /*02d0*/  BSYNC.RECONVERGENT B0 ;  /* 0x0000000000007941 */ /* 0x000fea0003800200 */
.L_x_0:
[----:B------:R-:W-:Y:S01]  /*02e0*/  DADD R26, -RZ, |R2| ;  /* 0x00000000ff1a7229 */ /* 0x000fe20000000502 */
[----:B------:R-:W-:Y:S01]  /*02f0*/  BSSY.RECONVERGENT B0, `(.L_x_2) ;  /* 0x0000005000007945 */ /* 0x000fe20003800200 */
[----:B------:R-:W-:Y:S01]  /*0300*/  MOV R0, 0x340 ;  /* 0x0000034000007802 */ /* 0x000fe20000000f00 */
[----:B------:R-:W-:Y:S01]  /*0310*/  UMOV UR4, URZ ;  /* 0x000000ff00047c82 */ /* 0x000fe20008000000 */
[----:B------:R-:W-:-:S07]  /*0320*/  UMOV UR5, 0x40280000 ;  /* 0x4028000000057882 */ /* 0x000fce0000000000 */
[----:B------:R-:W-:Y:S05]  /*0330*/  CALL.REL.NOINC `($_Z11buildHamCSRddddPdS_PiS0_d$__internal_accurate_pow) ;  /* 0x0000000800687944 */ /* 0x000fea0003c00000 */
[----:B------:R-:W-:Y:S05]  /*0340*/  BSYNC.RECONVERGENT B0 ;  /* 0x0000000000007941 */ /* 0x000fea0003800200 */
.L_x_2:
[C---:B------:R-:W-:Y:S01]  /*0350*/  DADD R6, R2.reuse, 12 ;  /* 0x4028000002067429 */ /* 0x040fe20000000000 */
[----:B------:R-:W-:Y:S01]  /*0360*/  BSSY.RECONVERGENT B0, `(.L_x_3) ;  /* 0x000000f000007945 */ /* 0x000fe20003800200 */
[----:B------:R-:W-:Y:S02]  /*0370*/  DSETP.NEU.AND P0, PT, R2, RZ, PT ;  /* 0x000000ff0200722a */ /* 0x000fe40003f0d000 */
[----:B------:R-:W-:-:S06]  /*0380*/  DADD R26, -RZ, |R2| ;  /* 0x00000000ff1a7229 */ /* 0x000fcc0000000502 */
[----:B------:R-:W-:Y:S01]  /*0390*/  LOP3.LUT R6, R7, 0x7ff00000, RZ, 0xc0, !PT ;  /* 0x7ff0000007067812 */ /* 0x000fe200078ec0ff */
[----:B------:R-:W-:-:S03]  /*03a0*/  IMAD.MOV.U32 R7, RZ, RZ, R15 ;  /* 0x000000ffff077224 */ /* 0x000fc600078e000f */
[----:B------:R-:W-:Y:S01]  /*03b0*/  ISETP.NE.AND P1, PT, R6, 0x7ff00000, PT ;  /* 0x7ff000000600780c */ /* 0x000fe20003f25270 */
[----:B------:R-:W-:Y:S01]  /*03c0*/  IMAD.MOV.U32 R6, RZ, RZ, R14 ;  /* 0x000000ffff067224 */ /* 0x000fe200078e000e */
[----:B------:R-:W-:-:S11]  /*03d0*/  @!P0 CS2R R6, SRZ ;  /* 0x0000000000068805 */ /* 0x000fd6000001ff00 */
[----:B------:R-:W-:Y:S05]  /*03e0*/  @P1 BRA `(.L_x_4) ;  /* 0x0000000000181947 */ /* 0x000fea0003800000 */
[----:B------:R-:W-:-:S14]  /*03f0*/  DSETP.NAN.AND P1, PT, R2, R2, PT ;  /* 0x000000020200722a */ /* 0x000fdc0003f28000 */
[----:B------:R-:W-:Y:S01]  /*0400*/  @P1 DADD R6, R2, 12 ;  /* 0x4028000002061429 */ /* 0x000fe20000000000 */
[----:B------:R-:W-:Y:S10]  /*0410*/  @P1 BRA `(.L_x_4) ;  /* 0x00000000000c1947 */ /* 0x000ff40003800000 */
[----:B------:R-:W-:-:S14]  /*0420*/  DSETP.NEU.AND P1, PT, |R2|, +INF , PT ;  /* 0x7ff000000200742a */ /* 0x000fdc0003f2d200 */
[----:B------:R-:W-:Y:S02]  /*0430*/  @!P1 IMAD.MOV.U32 R6, RZ, RZ, 0x0 ;  /* 0x00000000ff069424 */ /* 0x000fe400078e00ff */
[----:B------:R-:W-:-:S07]  /*0440*/  @!P1 IMAD.MOV.U32 R7, RZ, RZ, 0x7ff00000 ;  /* 0x7ff00000ff079424 */ /* 0x000fce00078e00ff */
.L_x_4:
[----:B------:R-:W-:Y:S05]  /*0450*/  BSYNC.RECONVERGENT B0 ;  /* 0x0000000000007941 */ /* 0x000fea0003800200 */
.L_x_3:
[----:B------:R-:W-:Y:S01]  /*0460*/  BSSY.RECONVERGENT B0, `(.L_x_5) ;  /* 0x0000004000007945 */ /* 0x000fe20003800200 */
[----:B------:R-:W-:Y:S01]  /*0470*/  MOV R0, 0x4a0 ;  /* 0x000004a000007802 */ /* 0x000fe20000000f00 */
[----:B------:R-:W-:-:S06]  /*0480*/  UMOV UR5, 0x40180000 ;  /* 0x4018000000057882 */ /* 0x000fcc0000000000 */
[----:B------:R-:W-:Y:S05]  /*0490*/  CALL.REL.NOINC `($_Z11buildHamCSRddddPdS_PiS0_d$__internal_accurate_pow) ;  /* 0x0000000800107944 */ /* 0x000fea0003c00000 */
[----:B------:R-:W-:Y:S05]  /*04a0*/  BSYNC.RECONVERGENT B0 ;  /* 0x0000000000007941 */ /* 0x000fea0003800200 */
.L_x_5:
[----:B------:R-:W-:Y:S01]  /*04b0*/  DADD R16, R2, 6 ;  /* 0x4018000002107429 */ /* 0x000fe20000000000 */
[----:B------:R-:W0:Y:S01]  /*04c0*/  LDC.64 R18, c[0x0][0x390] ;  /* 0x0000e400ff127b82 */ /* 0x000e220000000a00 */
[----:B------:R-:W-:Y:S01]  /*04d0*/  BSSY.RECONVERGENT B0, `(.L_x_6) ;  /* 0x000000e000007945 */ /* 0x000fe20003800200 */
[----:B------:R-:W-:-:S06]  /*04e0*/  @!P0 CS2R R14, SRZ ;  /* 0x00000000000e8805 */ /* 0x000fcc000001ff00 */
[----:B------:R-:W1:Y:S01]  /*04f0*/  LDC.64 R8, c[0x0][0x3c0] ;  /* 0x0000f000ff087b82 */ /* 0x000e620000000a00 */
[----:B------:R-:W-:-:S04]  /*0500*/  LOP3.LUT R16, R17, 0x7ff00000, RZ, 0xc0, !PT ;  /* 0x7ff0000011107812 */ /* 0x000fc800078ec0ff */
[----:B------:R-:W-:-:S03]  /*0510*/  ISETP.NE.AND P1, PT, R16, 0x7ff00000, PT ;  /* 0x7ff000001000780c */ /* 0x000fc60003f25270 */
[----:B------:R-:W2:Y:S08]  /*0520*/  LDC.64 R12, c[0x0][0x3a8] ;  /* 0x0000ea00ff0c7b82 */ /* 0x000eb00000000a00 */
[----:B------:R-:W3:Y:S02]  /*0530*/  LDC.64 R10, c[0x0][0x3b0] ;  /* 0x0000ec00ff0a7b82 */ /* 0x000ee40000000a00 */
[----:B------:R-:W-:Y:S05]  /*0540*/  @P1 BRA `(.L_x_7) ;  /* 0x0000000000181947 */ /* 0x000fea0003800000 */
[----:B------:R-:W-:-:S14]  /*0550*/  DSETP.NAN.AND P0, PT, R2, R2, PT ;  /* 0x000000020200722a */ /* 0x000fdc0003f08000 */
[----:B------:R-:W-:Y:S01]  /*0560*/  @P0 DADD R14, R2, 6 ;  /* 0x40180000020e0429 */ /* 0x000fe20000000000 */
[----:B------:R-:W-:Y:S10]  /*0570*/  @P0 BRA `(.L_x_7) ;  /* 0x00000000000c0947 */ /* 0x000ff40003800000 */
[----:B------:R-:W-:-:S14]  /*0580*/  DSETP.NEU.AND P0, PT, |R2|, +INF , PT ;  /* 0x7ff000000200742a */ /* 0x000fdc0003f0d200 */
[----:B------:R-:W-:Y:S02]  /*0590*/  @!P0 IMAD.MOV.U32 R14, RZ, RZ, 0x0 ;  /* 0x00000000ff0e8424 */ /* 0x000fe400078e00ff */
[----:B------:R-:W-:-:S07]  /*05a0*/  @!P0 IMAD.MOV.U32 R15, RZ, RZ, 0x7ff00000 ;  /* 0x7ff00000ff0f8424 */ /* 0x000fce00078e00ff */
.L_x_7:
[----:B------:R-:W-:Y:S05]  /*05b0*/  BSYNC.RECONVERGENT B0 ;  /* 0x0000000000007941 */ /* 0x000fea0003800200 */
.L_x_6:
[----:B------:R-:W-:Y:S01]  /*05c0*/  DADD R6, -R14, R6 ;  /* 0x000000000e067229 */ /* 0x000fe20000000106 */
[C---:B--2---:R-:W-:Y:S01]  /*05d0*/  IMAD.WIDE R12, R5.reuse, 0x8, R12 ;  /* 0x00000008050c7825 */ /* 0x044fe200078e020c */
[----:B------:R-:W-:Y:S02]  /*05e0*/  DSETP.NEU.AND P0, PT, R2, 1, PT ;  /* 0x3ff000000200742a */ /* 0x000fe40003f0d000 */
[----:B0-----:R-:W-:Y:S01]  /*05f0*/  DMUL R2, R18, 4 ;  /* 0x4010000012027828 */ /* 0x001fe20000000000 */
[----:B---3--:R-:W-:Y:S01]  /*0600*/  IMAD.WIDE R10, R5, 0x4, R10 ;  /* 0x00000004050a7825 */ /* 0x008fe200078e020a */
[----:B-1----:R-:W-:-:S04]  /*0610*/  DADD R14, R8, R8 ;  /* 0x00000000080e7229 */ /* 0x002fc80000000008 */
[----:B------:R-:W-:Y:S02]  /*0620*/  FSEL R6, R6, RZ, P0 ;  /* 0x000000ff06067208 */ /* 0x000fe40000000000 */
[----:B------:R-:W-:Y:S02]  /*0630*/  FSEL R7, R7, RZ, P0 ;  /* 0x000000ff07077208 */ /* 0x000fe40000000000 */
[----:B------:R-:W-:-:S04]  /*0640*/  ISETP.NE.AND P0, PT, R4, 0x98967f, PT ;  /* 0x0098967f0400780c */ /* 0x000fc80003f05270 */
[----:B------:R-:W-:-:S07]  /*0650*/  DFMA R2, R2, R6, -R14 ;  /* 0x000000060202722b */ /* 0x000fce000000080e */
[----:B------:R0:W-:Y:S04]  /*0660*/  STG.E.64 desc[UR8][R12.64], R2 ;  /* 0x000000020c007986 */ /* 0x0001e8000c101b08 */
[----:B------:R0:W-:Y:S01]  /*0670*/  STG.E desc[UR8][R10.64], R4 ;  /* 0x000000040a007986 */ /* 0x0001e2000c101908 */
[----:B------:R-:W-:Y:S05]  /*0680*/  @!P0 EXIT ;  /* 0x000000000000894d */ /* 0x000fea0003800000 */
[----:B0-----:R-:W-:Y:S01]  /*0690*/  VIADD R3, R4, 0x1 ;  /* 0x0000000104037836 */ /* 0x001fe20000000000 */
[----:B------:R-:W-:Y:S04]  /*06a0*/  STG.E.64 desc[UR8][R12.64+0x8], R8 ;  /* 0x000008080c007986 */ /* 0x000fe8000c101b08 */
[----:B------:R-:W-:Y:S01]  /*06b0*/  STG.E desc[UR8][R10.64+0x4], R3 ;  /* 0x000004030a007986 */ /* 0x000fe2000c101908 */
[----:B------:R-:W-:Y:S05]  /*06c0*/  EXIT ;  /* 0x000000000000794d */ /* 0x000fea0003800000 */
        .weak           $__internal_0_$__cuda_sm20_div_rn_f64_full
        .type           $__internal_0_$__cuda_sm20_div_rn_f64_full,@function
        .size           $__internal_0_$__cuda_sm20_div_rn_f64_full,($_Z11buildHamCSRddddPdS_PiS0_d$__internal_accurate_pow - $__internal_0_$__cuda_sm20_div_rn_f64_full)
$__internal_0_$__cuda_sm20_div_rn_f64_full:
[C---:B------:R-:W-:Y:S01]  /*06d0*/  FSETP.GEU.AND P0, PT, |R9|.reuse, 1.469367938527859385e-39, PT ;  /* 0x001000000900780b */ /* 0x040fe20003f0e200 */
[--C-:B------:R-:W-:Y:S01]  /*06e0*/  IMAD.MOV.U32 R10, RZ, RZ, R8.reuse ;  /* 0x000000ffff0a7224 */ /* 0x100fe200078e0008 */
[C---:B------:R-:W-:Y:S01]  /*06f0*/  LOP3.LUT R2, R9.reuse, 0x800fffff, RZ, 0xc0, !PT ;  /* 0x800fffff09027812 */ /* 0x040fe200078ec0ff */
[----:B------:R-:W-:Y:S01]  /*0700*/  IMAD.MOV.U32 R11, RZ, RZ, R9 ;  /* 0x000000ffff0b7224 */ /* 0x000fe200078e0009 */
[----:B------:R-:W0:Y:S01]  /*0710*/  LDC.64 R6, c[0x0][0x398] ;  /* 0x0000e600ff067b82 */ /* 0x000e220000000a00 */
[----:B------:R-:W-:Y:S01]  /*0720*/  IMAD.MOV.U32 R12, RZ, RZ, 0x1 ;  /* 0x00000001ff0c7424 */ /* 0x000fe200078e00ff */
[----:B------:R-:W-:Y:S01]  /*0730*/  LOP3.LUT R3, R2, 0x3ff00000, RZ, 0xfc, !PT ;  /* 0x3ff0000002037812 */ /* 0x000fe200078efcff */
[----:B------:R-:W-:Y:S01]  /*0740*/  IMAD.MOV.U32 R2, RZ, RZ, R8 ;  /* 0x000000ffff027224 */ /* 0x000fe200078e0008 */
[----:B------:R-:W-:-:S05]  /*0750*/  LOP3.LUT R18, R9, 0x7ff00000, RZ, 0xc0, !PT ;  /* 0x7ff0000009127812 */ /* 0x000fca00078ec0ff */
[----:B------:R-:W-:-:S06]  /*0760*/  @!P0 DMUL R2, R10, 8.98846567431157953865e+307 ;  /* 0x7fe000000a028828 */ /* 0x000fcc0000000000 */
[----:B------:R-:W1:Y:S02]  /*0770*/  MUFU.RCP64H R13, R3 ;  /* 0x00000003000d7308 */ /* 0x000e640000001800 */
[----:B-1----:R-:W-:-:S08]  /*0780*/  DFMA R14, R12, -R2, 1 ;  /* 0x3ff000000c0e742b */ /* 0x002fd00000000802 */
[----:B------:R-:W-:-:S08]  /*0790*/  DFMA R14, R14, R14, R14 ;  /* 0x0000000e0e0e722b */ /* 0x000fd0000000000e */
[----:B------:R-:W-:Y:S01]  /*07a0*/  DFMA R12, R12, R14, R12 ;  /* 0x0000000e0c0c722b */ /* 0x000fe2000000000c */
[----:B0-----:R-:W-:Y:S01]  /*07b0*/  LOP3.LUT R15, R7, 0x7ff00000, RZ, 0xc0, !PT ;  /* 0x7ff00000070f7812 */ /* 0x001fe200078ec0ff */
[----:B------:R-:W-:-:S03]  /*07c0*/  IMAD.MOV.U32 R14, RZ, RZ, 0x1ca00000 ;  /* 0x1ca00000ff0e7424 */ /* 0x000fc600078e00ff */
[----:B------:R-:W-:Y:S01]  /*07d0*/  ISETP.GE.U32.AND P1, PT, R15, R18, PT ;  /* 0x000000120f00720c */ /* 0x000fe20003f26070 */
[----:B------:R-:W-:Y:S02]  /*07e0*/  IMAD.MOV.U32 R20, RZ, RZ, R15 ;  /* 0x000000ffff147224 */ /* 0x000fe400078e000f */
[C---:B------:R-:W-:Y:S01]  /*07f0*/  DFMA R16, R12.reuse, -R2, 1 ;  /* 0x3ff000000c10742b */ /* 0x040fe20000000802 */
[----:B------:R-:W-:Y:S02]  /*0800*/  SEL R8, R14, 0x63400000, !P1 ;  /* 0x634000000e087807 */ /* 0x000fe40004800000 */
[----:B------:R-:W-:Y:S02]  /*0810*/  FSETP.GEU.AND P1, PT, |R7|, 1.469367938527859385e-39, PT ;  /* 0x001000000700780b */ /* 0x000fe40003f2e200 */
[----:B------:R-:W-:Y:S01]  /*0820*/  LOP3.LUT R9, R8, 0x800fffff, R7, 0xf8, !PT ;  /* 0x800fffff08097812 */ /* 0x000fe200078ef807 */
[----:B------:R-:W-:Y:S02]  /*0830*/  IMAD.MOV.U32 R8, RZ, RZ, R6 ;  /* 0x000000ffff087224 */ /* 0x000fe400078e0006 */
[----:B------:R-:W-:-:S08]  /*0840*/  DFMA R12, R12, R16, R12 ;  /* 0x000000100c0c722b */ /* 0x000fd0000000000c */
[----:B------:R-:W-:Y:S05]  /*0850*/  @P1 BRA `(.L_x_8) ;  /* 0x0000000000201947 */ /* 0x000fea0003800000 */
[----:B------:R-:W-:-:S04]  /*0860*/  LOP3.LUT R16, R11, 0x7ff00000, RZ, 0xc0, !PT ;  /* 0x7ff000000b107812 */ /* 0x000fc800078ec0ff */
[----:B------:R-:W-:-:S04]  /*0870*/  ISETP.GE.U32.AND P1, PT, R15, R16, PT ;  /* 0x000000100f00720c */ /* 0x000fc80003f26070 */
[----:B------:R-:W-:-:S04]  /*0880*/  SEL R16, R14, 0x63400000, !P1 ;  /* 0x634000000e107807 */ /* 0x000fc80004800000 */
[----:B------:R-:W-:-:S04]  /*0890*/  LOP3.LUT R16, R16, 0x80000000, R7, 0xf8, !PT ;  /* 0x8000000010107812 */ /* 0x000fc800078ef807 */
[----:B------:R-:W-:Y:S01]  /*08a0*/  LOP3.LUT R17, R16, 0x100000, RZ, 0xfc, !PT ;  /* 0x0010000010117812 */ /* 0x000fe200078efcff */
[----:B------:R-:W-:-:S06]  /*08b0*/  IMAD.MOV.U32 R16, RZ, RZ, RZ ;  /* 0x000000ffff107224 */ /* 0x000fcc00078e00ff */
[----:B------:R-:W-:-:S10]  /*08c0*/  DFMA R8, R8, 2, -R16 ;  /* 0x400000000808782b */ /* 0x000fd40000000810 */
[----:B------:R-:W-:-:S07]  /*08d0*/  LOP3.LUT R20, R9, 0x7ff00000, RZ, 0xc0, !PT ;  /* 0x7ff0000009147812 */ /* 0x000fce00078ec0ff */
.L_x_8:
[----:B------:R-:W-:Y:S01]  /*08e0*/  IMAD.MOV.U32 R21, RZ, RZ, R18 ;  /* 0x000000ffff157224 */ /* 0x000fe200078e0012 */
[----:B------:R-:W-:Y:S01]  /*08f0*/  @!P0 LOP3.LUT R21, R3, 0x7ff00000, RZ, 0xc0, !PT ;  /* 0x7ff0000003158812 */ /* 0x000fe200078ec0ff */
[----:B------:R-:W-:Y:S01]  /*0900*/  VIADD R22, R20, 0xffffffff ;  /* 0xffffffff14167836 */ /* 0x000fe20000000000 */
[----:B------:R-:W-:Y:S01]  /*0910*/  DMUL R16, R12, R8 ;  /* 0x000000080c107228 */ /* 0x000fe20000000000 */
[----:B------:R-:W-:Y:S02]  /*0920*/  BSSY.RECONVERGENT B1, `(.L_x_9) ;  /* 0x0000038000017945 */ /* 0x000fe40003800200 */
[----:B------:R-:W-:Y:S01]  /*0930*/  VIADD R23, R21, 0xffffffff ;  /* 0xffffffff15177836 */ /* 0x000fe20000000000 */
[----:B------:R-:W-:-:S04]  /*0940*/  ISETP.GT.U32.AND P0, PT, R22, 0x7feffffe, PT ;  /* 0x7feffffe1600780c */ /* 0x000fc80003f04070 */
[----:B------:R-:W-:Y:S01]  /*0950*/  ISETP.GT.U32.OR P0, PT, R23, 0x7feffffe, P0 ;  /* 0x7feffffe1700780c */ /* 0x000fe20000704470 */
[----:B------:R-:W-:-:S08]  /*0960*/  DFMA R18, R16, -R2, R8 ;  /* 0x800000021012722b */ /* 0x000fd00000000008 */
[----:B------:R-:W-:-:S04]  /*0970*/  DFMA R12, R12, R18, R16 ;  /* 0x000000120c0c722b */ /* 0x000fc80000000010 */
[----:B------:R-:W-:Y:S07]  /*0980*/  @P0 BRA `(.L_x_10) ;  /* 0x00000000006c0947 */ /* 0x000fee0003800000 */
[----:B------:R-:W-:-:S04]  /*0990*/  LOP3.LUT R16, R11, 0x7ff00000, RZ, 0xc0, !PT ;  /* 0x7ff000000b107812 */ /* 0x000fc800078ec0ff */
[CC--:B------:R-:W-:Y:S02]  /*09a0*/  VIADDMNMX R6, R15.reuse, -R16.reuse, 0xb9600000, !PT ;  /* 0xb96000000f067446 */ /* 0x0c0fe40007800910 */
[----:B------:R-:W-:Y:S02]  /*09b0*/  ISETP.GE.U32.AND P0, PT, R15, R16, PT ;  /* 0x000000100f00720c */ /* 0x000fe40003f06070 */
[----:B------:R-:W-:Y:S02]  /*09c0*/  VIMNMX R6, PT, PT, R6, 0x46a00000, PT ;  /* 0x46a0000006067848 */ /* 0x000fe40003fe0100 */
[----:B------:R-:W-:-:S05]  /*09d0*/  SEL R7, R14, 0x63400000, !P0 ;  /* 0x634000000e077807 */ /* 0x000fca0004000000 */
[----:B------:R-:W-:Y:S02]  /*09e0*/  IMAD.IADD R16, R6, 0x1, -R7 ;  /* 0x0000000106107824 */ /* 0x000fe400078e0a07 */
[----:B------:R-:W-:Y:S02]  /*09f0*/  IMAD.MOV.U32 R6, RZ, RZ, RZ ;  /* 0x000000ffff067224 */ /* 0x000fe400078e00ff */
[----:B------:R-:W-:-:S06]  /*0a00*/  VIADD R7, R16, 0x7fe00000 ;  /* 0x7fe0000010077836 */ /* 0x000fcc0000000000 */
[----:B------:R-:W-:-:S10]  /*0a10*/  DMUL R14, R12, R6 ;  /* 0x000000060c0e7228 */ /* 0x000fd40000000000 */
[----:B------:R-:W-:-:S13]  /*0a20*/  FSETP.GTU.AND P0, PT, |R15|, 1.469367938527859385e-39, PT ;  /* 0x001000000f00780b */ /* 0x000fda0003f0c200 */
[----:B------:R-:W-:Y:S05]  /*0a30*/  @P0 BRA `(.L_x_11) ;  /* 0x0000000000980947 */ /* 0x000fea0003800000 */
[----:B------:R-:W-:Y:S01]  /*0a40*/  DFMA R2, R12, -R2, R8 ;  /* 0x800000020c02722b */ /* 0x000fe20000000008 */
[----:B------:R-:W-:-:S09]  /*0a50*/  IMAD.MOV.U32 R6, RZ, RZ, RZ ;  /* 0x000000ffff067224 */ /* 0x000fd200078e00ff */
[C---:B------:R-:W-:Y:S02]  /*0a60*/  FSETP.NEU.AND P0, PT, R3.reuse, RZ, PT ;  /* 0x000000ff0300720b */ /* 0x040fe40003f0d000 */
[----:B------:R-:W-:-:S04]  /*0a70*/  LOP3.LUT R11, R3, 0x80000000, R11, 0x48, !PT ;  /* 0x80000000030b7812 */ /* 0x000fc800078e480b */
[----:B------:R-:W-:-:S07]  /*0a80*/  LOP3.LUT R7, R11, R7, RZ, 0xfc, !PT ;  /* 0x000000070b077212 */ /* 0x000fce00078efcff */
[----:B------:R-:W-:Y:S05]  /*0a90*/  @!P0 BRA `(.L_x_11) ;  /* 0x0000000000808947 */ /* 0x000fea0003800000 */
[----:B------:R-:W-:Y:S01]  /*0aa0*/  IMAD.MOV R3, RZ, RZ, -R16 ;  /* 0x000000ffff037224 */ /* 0x000fe200078e0a10 */
[----:B------:R-:W-:Y:S01]  /*0ab0*/  DMUL.RP R6, R12, R6 ;  /* 0x000000060c067228 */ /* 0x000fe20000008000 */
[----:B------:R-:W-:-:S06]  /*0ac0*/  IMAD.MOV.U32 R2, RZ, RZ, RZ ;  /* 0x000000ffff027224 */ /* 0x000fcc00078e00ff */
[----:B------:R-:W-:-:S03]  /*0ad0*/  DFMA R2, R14, -R2, R12 ;  /* 0x800000020e02722b */ /* 0x000fc6000000000c */
[----:B------:R-:W-:-:S03]  /*0ae0*/  LOP3.LUT R11, R7, R11, RZ, 0x3c, !PT ;  /* 0x0000000b070b7212 */ /* 0x000fc600078e3cff */
[----:B------:R-:W-:-:S04]  /*0af0*/  IADD3 R2, PT, PT, -R16, -0x43300000, RZ ;  /* 0xbcd0000010027810 */ /* 0x000fc80007ffe1ff */
[----:B------:R-:W-:-:S04]  /*0b00*/  FSETP.NEU.AND P0, PT, |R3|, R2, PT ;  /* 0x000000020300720b */ /* 0x000fc80003f0d200 */
[----:B------:R-:W-:Y:S02]  /*0b10*/  FSEL R14, R6, R14, !P0 ;  /* 0x0000000e060e7208 */ /* 0x000fe40004000000 */
[----:B------:R-:W-:Y:S01]  /*0b20*/  FSEL R15, R11, R15, !P0 ;  /* 0x0000000f0b0f7208 */ /* 0x000fe20004000000 */
[----:B------:R-:W-:Y:S06]  /*0b30*/  BRA `(.L_x_11) ;  /* 0x0000000000587947 */ /* 0x000fec0003800000 */
.L_x_10:
[----:B------:R-:W0:Y:S02]  /*0b40*/  LDC.64 R2, c[0x0][0x398] ;  /* 0x0000e600ff027b82 */ /* 0x000e240000000a00 */
[----:B0-----:R-:W-:-:S14]  /*0b50*/  DSETP.NAN.AND P0, PT, R2, R2, PT ;  /* 0x000000020200722a */ /* 0x001fdc0003f08000 */
[----:B------:R-:W-:Y:S05]  /*0b60*/  @P0 BRA `(.L_x_12) ;  /* 0x0000000000440947 */ /* 0x000fea0003800000 */
[----:B------:R-:W-:-:S14]  /*0b70*/  DSETP.NAN.AND P0, PT, R10, R10, PT ;  /* 0x0000000a0a00722a */ /* 0x000fdc0003f08000 */
[----:B------:R-:W-:Y:S05]  /*0b80*/  @P0 BRA `(.L_x_13) ;  /* 0x0000000000300947 */ /* 0x000fea0003800000 */
[----:B------:R-:W-:Y:S01]  /*0b90*/  ISETP.NE.AND P0, PT, R20, R21, PT ;  /* 0x000000151400720c */ /* 0x000fe20003f05270 */
[----:B------:R-:W-:Y:S02]  /*0ba0*/  IMAD.MOV.U32 R14, RZ, RZ, 0x0 ;  /* 0x00000000ff0e7424 */ /* 0x000fe400078e00ff */
[----:B------:R-:W-:-:S10]  /*0bb0*/  IMAD.MOV.U32 R15, RZ, RZ, -0x80000 ;  /* 0xfff80000ff0f7424 */ /* 0x000fd400078e00ff */
[----:B------:R-:W-:Y:S05]  /*0bc0*/  @!P0 BRA `(.L_x_11) ;  /* 0x0000000000348947 */ /* 0x000fea0003800000 */
[----:B------:R-:W-:Y:S02]  /*0bd0*/  ISETP.NE.AND P0, PT, R20, 0x7ff00000, PT ;  /* 0x7ff000001400780c */ /* 0x000fe40003f05270 */
[----:B------:R-:W-:Y:S02]  /*0be0*/  LOP3.LUT R15, R11, 0x80000000, R7, 0x48, !PT ;  /* 0x800000000b0f7812 */ /* 0x000fe400078e4807 */
[----:B------:R-:W-:-:S13]  /*0bf0*/  ISETP.EQ.OR P0, PT, R21, RZ, !P0 ;  /* 0x000000ff1500720c */ /* 0x000fda0004702670 */
[----:B------:R-:W-:Y:S01]  /*0c00*/  @P0 LOP3.LUT R2, R15, 0x7ff00000, RZ, 0xfc, !PT ;  /* 0x7ff000000f020812 */ /* 0x000fe200078efcff */
[----:B------:R-:W-:Y:S02]  /*0c10*/  @!P0 IMAD.MOV.U32 R14, RZ, RZ, RZ ;  /* 0x000000ffff0e8224 */ /* 0x000fe400078e00ff */
[----:B------:R-:W-:Y:S02]  /*0c20*/  @P0 IMAD.MOV.U32 R14, RZ, RZ, RZ ;  /* 0x000000ffff0e0224 */ /* 0x000fe400078e00ff */
[----:B------:R-:W-:Y:S01]  /*0c30*/  @P0 IMAD.MOV.U32 R15, RZ, RZ, R2 ;  /* 0x000000ffff0f0224 */ /* 0x000fe200078e0002 */
[----:B------:R-:W-:Y:S06]  /*0c40*/  BRA `(.L_x_11) ;  /* 0x0000000000147947 */ /* 0x000fec0003800000 */
.L_x_13:
[----:B------:R-:W-:Y:S01]  /*0c50*/  LOP3.LUT R15, R11, 0x80000, RZ, 0xfc, !PT ;  /* 0x000800000b0f7812 */ /* 0x000fe200078efcff */
[----:B------:R-:W-:Y:S01]  /*0c60*/  IMAD.MOV.U32 R14, RZ, RZ, R10 ;  /* 0x000000ffff0e7224 */ /* 0x000fe200078e000a */
[----:B------:R-:W-:Y:S06]  /*0c70*/  BRA `(.L_x_11) ;  /* 0x0000000000087947 */ /* 0x000fec0003800000 */
.L_x_12:
[----:B------:R-:W-:Y:S01]  /*0c80*/  LOP3.LUT R15, R7, 0x80000, RZ, 0xfc, !PT ;  /* 0x00080000070f7812 */ /* 0x000fe200078efcff */
[----:B------:R-:W-:-:S07]  /*0c90*/  IMAD.MOV.U32 R14, RZ, RZ, R6 ;  /* 0x000000ffff0e7224 */ /* 0x000fce00078e0006 */
.L_x_11:
[----:B------:R-:W-:Y:S05]  /*0ca0*/  BSYNC.RECONVERGENT B1 ;  /* 0x0000000000017941 */ /* 0x000fea0003800200 */
.L_x_9:
[----:B------:R-:W-:Y:S02]  /*0cb0*/  IMAD.MOV.U32 R2, RZ, RZ, R0 ;  /* 0x000000ffff027224 */ /* 0x000fe400078e0000 */
[----:B------:R-:W-:-:S04]  /*0cc0*/  IMAD.MOV.U32 R3, RZ, RZ, 0x0 ;  /* 0x00000000ff037424 */ /* 0x000fc800078e00ff */
[----:B------:R-:W-:Y:S05]  /*0cd0*/  RET.REL.NODEC R2 `(_Z11buildHamCSRddddPdS_PiS0_d) ;  /* 0xfffffff002c87950 */ /* 0x000fea0003c3ffff */
        .type           $_Z11buildHamCSRddddPdS_PiS0_d$__internal_accurate_pow,@function
        .size           $_Z11buildHamCSRddddPdS_PiS0_d$__internal_accurate_pow,(.L_x_18 - $_Z11buildHamCSRddddPdS_PiS0_d$__internal_accurate_pow)
$_Z11buildHamCSRddddPdS_PiS0_d$__internal_accurate_pow:
[----:B------:R-:W-:Y:S01]  /*0ce0*/  ISETP.GT.U32.AND P1, PT, R27, 0xfffff, PT ;  /* 0x000fffff1b00780c */ /* 0x000fe20003f24070 */
[----:B------:R-:W-:Y:S01]  /*0cf0*/  IMAD.MOV.U32 R10, RZ, RZ, R27 ;  /* 0x000000ffff0a7224 */ /* 0x000fe200078e001b */
[----:B------:R-:W-:Y:S01]  /*0d00*/  UMOV UR6, 0x7d2cafe2 ;  /* 0x7d2cafe200067882 */ /* 0x000fe20000000000 */
[----:B------:R-:W-:Y:S01]  /*0d10*/  IMAD.MOV.U32 R12, RZ, RZ, R26 ;  /* 0x000000ffff0c7224 */ /* 0x000fe200078e001a */
[----:B------:R-:W-:Y:S01]  /*0d20*/  UMOV UR7, 0x3eb0f5ff ;  /* 0x3eb0f5ff00077882 */ /* 0x000fe20000000000 */
[----:B------:R-:W-:Y:S01]  /*0d30*/  IMAD.MOV.U32 R14, RZ, RZ, RZ ;  /* 0x000000ffff0e7224 */ /* 0x000fe200078e00ff */
[----:B------:R-:W-:Y:S01]  /*0d40*/  UMOV UR10, 0xfefa39ef ;  /* 0xfefa39ef000a7882 */ /* 0x000fe20000000000 */
[----:B------:R-:W-:Y:S01]  /*0d50*/  IMAD.MOV.U32 R20, RZ, RZ, 0x41ad3b5a ;  /* 0x41ad3b5aff147424 */ /* 0x000fe200078e00ff */
[----:B------:R-:W-:Y:S01]  /*0d60*/  UMOV UR11, 0x3fe62e42 ;  /* 0x3fe62e42000b7882 */ /* 0x000fe20000000000 */
[----:B------:R-:W-:-:S04]  /*0d70*/  IMAD.MOV.U32 R21, RZ, RZ, 0x3ed0f5d2 ;  /* 0x3ed0f5d2ff157424 */ /* 0x000fc800078e00ff */
[----:B------:R-:W-:Y:S01]  /*0d80*/  @!P1 DMUL R8, R26, 1.80143985094819840000e+16 ;  /* 0x435000001a089828 */ /* 0x000fe20000000000 */
[----:B------:R-:W-:-:S09]  /*0d90*/  SHF.R.U32.HI R27, RZ, 0x14, R27 ;  /* 0x00000014ff1b7819 */ /* 0x000fd2000001161b */
[----:B------:R-:W-:Y:S01]  /*0da0*/  @!P1 IMAD.MOV.U32 R10, RZ, RZ, R9 ;  /* 0x000000ffff0a9224 */ /* 0x000fe200078e0009 */
[----:B------:R-:W-:Y:S01]  /*0db0*/  @!P1 LEA.HI R27, R9, 0xffffffca, RZ, 0xc ;  /* 0xffffffca091b9811 */ /* 0x000fe200078f60ff */
[----:B------:R-:W-:-:S03]  /*0dc0*/  @!P1 IMAD.MOV.U32 R12, RZ, RZ, R8 ;  /* 0x000000ffff0c9224 */ /* 0x000fc600078e0008 */
[----:B------:R-:W-:Y:S01]  /*0dd0*/  LOP3.LUT R10, R10, 0x800fffff, RZ, 0xc0, !PT ;  /* 0x800fffff0a0a7812 */ /* 0x000fe200078ec0ff */
[----:B------:R-:W-:-:S03]  /*0de0*/  VIADD R8, R27, 0xfffffc01 ;  /* 0xfffffc011b087836 */ /* 0x000fc60000000000 */
[----:B------:R-:W-:-:S04]  /*0df0*/  LOP3.LUT R13, R10, 0x3ff00000, RZ, 0xfc, !PT ;  /* 0x3ff000000a0d7812 */ /* 0x000fc800078efcff */
[----:B------:R-:W-:-:S13]  /*0e00*/  ISETP.GE.U32.AND P2, PT, R13, 0x3ff6a09f, PT ;  /* 0x3ff6a09f0d00780c */ /* 0x000fda0003f46070 */
[----:B------:R-:W-:Y:S02]  /*0e10*/  @P2 VIADD R11, R13, 0xfff00000 ;  /* 0xfff000000d0b2836 */ /* 0x000fe40000000000 */
[----:B------:R-:W-:Y:S02]  /*0e20*/  @P2 VIADD R8, R27, 0xfffffc02 ;  /* 0xfffffc021b082836 */ /* 0x000fe40000000000 */
[----:B------:R-:W-:-:S06]  /*0e30*/  @P2 IMAD.MOV.U32 R13, RZ, RZ, R11 ;  /* 0x000000ffff0d2224 */ /* 0x000fcc00078e000b */
[C---:B------:R-:W-:Y:S02]  /*0e40*/  DADD R16, R12.reuse, 1 ;  /* 0x3ff000000c107429 */ /* 0x040fe40000000000 */
[----:B------:R-:W-:-:S04]  /*0e50*/  DADD R12, R12, -1 ;  /* 0xbff000000c0c7429 */ /* 0x000fc80000000000 */
[----:B------:R-:W0:Y:S02]  /*0e60*/  MUFU.RCP64H R15, R17 ;  /* 0x00000011000f7308 */ /* 0x000e240000001800 */
[----:B0-----:R-:W-:-:S08]  /*0e70*/  DFMA R10, -R16, R14, 1 ;  /* 0x3ff00000100a742b */ /* 0x001fd0000000010e */
[----:B------:R-:W-:-:S08]  /*0e80*/  DFMA R10, R10, R10, R10 ;  /* 0x0000000a0a0a722b */ /* 0x000fd0000000000a */
[----:B------:R-:W-:-:S08]  /*0e90*/  DFMA R14, R14, R10, R14 ;  /* 0x0000000a0e0e722b */ /* 0x000fd0000000000e */
[----:B------:R-:W-:-:S08]  /*0ea0*/  DMUL R10, R12, R14 ;  /* 0x0000000e0c0a7228 */ /* 0x000fd00000000000 */
[----:B------:R-:W-:-:S08]  /*0eb0*/  DFMA R10, R12, R14, R10 ;  /* 0x0000000e0c0a722b */ /* 0x000fd0000000000a */
[----:B------:R-:W-:-:S08]  /*0ec0*/  DMUL R18, R10, R10 ;  /* 0x0000000a0a127228 */ /* 0x000fd00000000000 */
[----:B------:R-:W-:Y:S01]  /*0ed0*/  DFMA R16, R18, UR6, R20 ;  /* 0x0000000612107c2b */ /* 0x000fe20008000014 */
[----:B------:R-:W-:Y:S01]  /*0ee0*/  UMOV UR6, 0x75488a3f ;  /* 0x75488a3f00067882 */ /* 0x000fe20000000000 */
[----:B------:R-:W-:Y:S01]  /*0ef0*/  UMOV UR7, 0x3ef3b20a ;  /* 0x3ef3b20a00077882 */ /* 0x000fe20000000000 */
[----:B------:R-:W-:-:S05]  /*0f00*/  DADD R20, R12, -R10 ;  /* 0x000000000c147229 */ /* 0x000fca000000080a */
[----:B------:R-:W-:Y:S01]  /*0f10*/  DFMA R16, R18, R16, UR6 ;  /* 0x0000000612107e2b */ /* 0x000fe20008000010 */
[----:B------:R-:W-:Y:S01]  /*0f20*/  UMOV UR6, 0xe4faecd5 ;  /* 0xe4faecd500067882 */ /* 0x000fe20000000000 */
[----:B------:R-:W-:Y:S01]  /*0f30*/  UMOV UR7, 0x3f1745cd ;  /* 0x3f1745cd00077882 */ /* 0x000fe20000000000 */
[----:B------:R-:W-:-:S05]  /*0f40*/  DADD R22, R20, R20 ;  /* 0x0000000014167229 */ /* 0x000fca0000000014 */
[----:B------:R-:W-:Y:S01]  /*0f50*/  DFMA R16, R18, R16, UR6 ;  /* 0x0000000612107e2b */ /* 0x000fe20008000010 */
[----:B------:R-:W-:Y:S01]  /*0f60*/  UMOV UR6, 0x258a578b ;  /* 0x258a578b00067882 */ /* 0x000fe20000000000 */
[----:B------:R-:W-:Y:S01]  /*0f70*/  UMOV UR7, 0x3f3c71c7 ;  /* 0x3f3c71c700077882 */ /* 0x000fe20000000000 */
[----:B------:R-:W-:-:S05]  /*0f80*/  DFMA R22, R12, -R10, R22 ;  /* 0x8000000a0c16722b */ /* 0x000fca0000000016 */
[----:B------:R-:W-:Y:S01]  /*0f90*/  DFMA R16, R18, R16, UR6 ;  /* 0x0000000612107e2b */ /* 0x000fe20008000010 */
[----:B------:R-:W-:Y:S01]  /*0fa0*/  UMOV UR6, 0x9242b910 ;  /* 0x9242b91000067882 */ /* 0x000fe20000000000 */
[----:B------:R-:W-:Y:S01]  /*0fb0*/  UMOV UR7, 0x3f624924 ;  /* 0x3f62492400077882 */ /* 0x000fe20000000000 */
[----:B------:R-:W-:-:S05]  /*0fc0*/  DMUL R14, R14, R22 ;  /* 0x000000160e0e7228 */ /* 0x000fca0000000000 */
[----:B------:R-:W-:Y:S01]  /*0fd0*/  DFMA R16, R18, R16, UR6 ;  /* 0x0000000612107e2b */ /* 0x000fe20008000010 */
[----:B------:R-:W-:Y:S01]  /*0fe0*/  UMOV UR6, 0x99999dfb ;  /* 0x99999dfb00067882 */ /* 0x000fe20000000000 */
[----:B------:R-:W-:-:S06]  /*0ff0*/  UMOV UR7, 0x3f899999 ;  /* 0x3f89999900077882 */ /* 0x000fcc0000000000 */
[----:B------:R-:W-:Y:S01]  /*1000*/  DFMA R20, R18, R16, UR6 ;  /* 0x0000000612147e2b */ /* 0x000fe20008000010 */
[----:B------:R-:W-:Y:S01]  /*1010*/  UMOV UR6, 0x55555555 ;  /* 0x5555555500067882 */ /* 0x000fe20000000000 */
[----:B------:R-:W-:Y:S01]  /*1020*/  UMOV UR7, 0x3fb55555 ;  /* 0x3fb5555500077882 */ /* 0x000fe20000000000 */
[----:B------:R-:W-:-:S05]  /*1030*/  DMUL R16, R10, R10 ;  /* 0x0000000a0a107228 */ /* 0x000fca0000000000 */
[----:B------:R-:W-:-:S03]  /*1040*/  DFMA R12, R18, R20, UR6 ;  /* 0x00000006120c7e2b */ /* 0x000fc60008000014 */
[----:B------:R-:W-:-:S05]  /*1050*/  DFMA R24, R10, R10, -R16 ;  /* 0x0000000a0a18722b */ /* 0x000fca0000000810 */
[----:B------:R-:W-:Y:S01]  /*1060*/  DADD R22, -R12, UR6 ;  /* 0x000000060c167e29 */ /* 0x000fe20008000100 */
[----:B------:R-:W-:Y:S01]  /*1070*/  UMOV UR6, 0xb9e7b0 ;  /* 0x00b9e7b000067882 */ /* 0x000fe20000000000 */
[----:B------:R-:W-:-:S06]  /*1080*/  UMOV UR7, 0x3c46a4cb ;  /* 0x3c46a4cb00077882 */ /* 0x000fcc0000000000 */
[----:B------:R-:W-:Y:S02]  /*1090*/  DFMA R18, R18, R20, R22 ;  /* 0x000000141212722b */ /* 0x000fe40000000016 */
[----:B------:R-:W-:Y:S01]  /*10a0*/  DMUL R20, R10, R16 ;  /* 0x000000100a147228 */ /* 0x000fe20000000000 */
[----:B------:R-:W-:Y:S02]  /*10b0*/  VIADD R23, R15, 0x100000 ;  /* 0x001000000f177836 */ /* 0x000fe40000000000 */
[----:B------:R-:W-:-:S03]  /*10c0*/  IMAD.MOV.U32 R22, RZ, RZ, R14 ;  /* 0x000000ffff167224 */ /* 0x000fc600078e000e */
[----:B------:R-:W-:Y:S01]  /*10d0*/  DADD R18, R18, -UR6 ;  /* 0x8000000612127e29 */ /* 0x000fe20008000000 */
[----:B------:R-:W-:Y:S01]  /*10e0*/  UMOV UR6, 0x80000000 ;  /* 0x8000000000067882 */ /* 0x000fe20000000000 */
[----:B------:R-:W-:Y:S01]  /*10f0*/  UMOV UR7, 0x43300000 ;  /* 0x4330000000077882 */ /* 0x000fe20000000000 */
[C---:B------:R-:W-:Y:S02]  /*1100*/  DFMA R22, R10.reuse, R22, R24 ;  /* 0x000000160a16722b */ /* 0x040fe40000000018 */
[----:B------:R-:W-:-:S08]  /*1110*/  DFMA R24, R10, R16, -R20 ;  /* 0x000000100a18722b */ /* 0x000fd00000000814 */
[----:B------:R-:W-:Y:S02]  /*1120*/  DFMA R24, R14, R16, R24 ;  /* 0x000000100e18722b */ /* 0x000fe40000000018 */
[----:B------:R-:W-:-:S06]  /*1130*/  DADD R16, R12, R18 ;  /* 0x000000000c107229 */ /* 0x000fcc0000000012 */
[----:B------:R-:W-:Y:S02]  /*1140*/  DFMA R22, R10, R22, R24 ;  /* 0x000000160a16722b */ /* 0x000fe40000000018 */
[----:B------:R-:W-:Y:S02]  /*1150*/  DADD R24, R12, -R16 ;  /* 0x000000000c187229 */ /* 0x000fe40000000810 */
[----:B------:R-:W-:-:S06]  /*1160*/  DMUL R12, R16, R20 ;  /* 0x00000014100c7228 */ /* 0x000fcc0000000000 */
[----:B------:R-:W-:Y:S02]  /*1170*/  DADD R24, R18, R24 ;  /* 0x0000000012187229 */ /* 0x000fe40000000018 */
[----:B------:R-:W-:-:S08]  /*1180*/  DFMA R18, R16, R20, -R12 ;  /* 0x000000141012722b */ /* 0x000fd0000000080c */
[----:B------:R-:W-:-:S08]  /*1190*/  DFMA R18, R16, R22, R18 ;  /* 0x000000161012722b */ /* 0x000fd00000000012 */
[----:B------:R-:W-:-:S08]  /*11a0*/  DFMA R24, R24, R20, R18 ;  /* 0x000000141818722b */ /* 0x000fd00000000012 */
[----:B------:R-:W-:-:S08]  /*11b0*/  DADD R18, R12, R24 ;  /* 0x000000000c127229 */ /* 0x000fd00000000018 */
[--C-:B------:R-:W-:Y:S02]  /*11c0*/  DADD R16, R10, R18.reuse ;  /* 0x000000000a107229 */ /* 0x100fe40000000012 */
[----:B------:R-:W-:-:S06]  /*11d0*/  DADD R12, R12, -R18 ;  /* 0x000000000c0c7229 */ /* 0x000fcc0000000812 */
[----:B------:R-:W-:Y:S02]  /*11e0*/  DADD R10, R10, -R16 ;  /* 0x000000000a0a7229 */ /* 0x000fe40000000810 */
[----:B------:R-:W-:-:S06]  /*11f0*/  DADD R12, R24, R12 ;  /* 0x00000000180c7229 */ /* 0x000fcc000000000c */
[----:B------:R-:W-:-:S08]  /*1200*/  DADD R10, R18, R10 ;  /* 0x00000000120a7229 */ /* 0x000fd0000000000a */
[----:B------:R-:W-:-:S08]  /*1210*/  DADD R10, R12, R10 ;  /* 0x000000000c0a7229 */ /* 0x000fd0000000000a */
[----:B------:R-:W-:Y:S01]  /*1220*/  DADD R14, R14, R10 ;  /* 0x000000000e0e7229 */ /* 0x000fe2000000000a */
[----:B------:R-:W-:Y:S01]  /*1230*/  LOP3.LUT R10, R8, 0x80000000, RZ, 0x3c, !PT ;  /* 0x80000000080a7812 */ /* 0x000fe200078e3cff */
[----:B------:R-:W-:-:S06]  /*1240*/  IMAD.MOV.U32 R11, RZ, RZ, 0x43300000 ;  /* 0x43300000ff0b7424 */ /* 0x000fcc00078e00ff */
[----:B------:R-:W-:Y:S02]  /*1250*/  DADD R12, R16, R14 ;  /* 0x00000000100c7229 */ /* 0x000fe4000000000e */
[----:B------:R-:W-:Y:S01]  /*1260*/  DADD R10, R10, -UR6 ;  /* 0x800000060a0a7e29 */ /* 0x000fe20008000000 */
[----:B------:R-:W-:Y:S01]  /*1270*/  UMOV UR6, 0xfefa39ef ;  /* 0xfefa39ef00067882 */ /* 0x000fe20000000000 */
[----:B------:R-:W-:-:S04]  /*1280*/  UMOV UR7, 0x3fe62e42 ;  /* 0x3fe62e4200077882 */ /* 0x000fc80000000000 */
[--C-:B------:R-:W-:Y:S02]  /*1290*/  DADD R16, R16, -R12.reuse ;  /* 0x0000000010107229 */ /* 0x100fe4000000080c */
[----:B------:R-:W-:Y:S01]  /*12a0*/  DFMA R8, R10, UR6, R12 ;  /* 0x000000060a087c2b */ /* 0x000fe2000800000c */
[----:B------:R-:W-:Y:S01]  /*12b0*/  UMOV UR6, 0x3b39803f ;  /* 0x3b39803f00067882 */ /* 0x000fe20000000000 */
[----:B------:R-:W-:-:S04]  /*12c0*/  UMOV UR7, 0x3c7abc9e ;  /* 0x3c7abc9e00077882 */ /* 0x000fc80000000000 */
[----:B------:R-:W-:Y:S02]  /*12d0*/  DADD R16, R14, R16 ;  /* 0x000000000e107229 */ /* 0x000fe40000000010 */
[----:B------:R-:W-:-:S08]  /*12e0*/  DFMA R18, R10, -UR10, R8 ;  /* 0x8000000a0a127c2b */ /* 0x000fd00008000008 */
[----:B------:R-:W-:-:S08]  /*12f0*/  DADD R18, -R12, R18 ;  /* 0x000000000c127229 */ /* 0x000fd00000000112 */
[----:B------:R-:W-:-:S08]  /*1300*/  DADD R16, R16, -R18 ;  /* 0x0000000010107229 */ /* 0x000fd00000000812 */
[----:B------:R-:W-:Y:S01]  /*1310*/  DFMA R16, R10, UR6, R16 ;  /* 0x000000060a107c2b */ /* 0x000fe20008000010 */
[----:B------:R-:W-:Y:S02]  /*1320*/  USHF.L.U32 UR7, UR5, 0x1, URZ ;  /* 0x0000000105077899 */ /* 0x000fe400080006ff */
[----:B------:R-:W-:Y:S02]  /*1330*/  ULOP3.LUT UR6, UR5, 0xff0fffff, URZ, 0xc0, !UPT ;  /* 0xff0fffff05067892 */ /* 0x000fe4000f8ec0ff */
[----:B------:R-:W-:-:S03]  /*1340*/  UISETP.GT.U32.AND UP0, UPT, UR7, -0x2000001, UPT ;  /* 0xfdffffff0700788c */ /* 0x000fc6000bf04070 */
[----:B------:R-:W-:Y:S01]  /*1350*/  DADD R10, R8, R16 ;  /* 0x00000000080a7229 */ /* 0x000fe20000000010 */
[----:B------:R-:W-:-:S03]  /*1360*/  USEL UR7, UR6, UR5, UP0 ;  /* 0x0000000506077287 */ /* 0x000fc60008000000 */
[----:B------:R-:W-:-:S04]  /*1370*/  UMOV UR6, UR4 ;  /* 0x0000000400067c82 */ /* 0x000fc80008000000 */
[----:B------:R-:W-:Y:S02]  /*1380*/  DADD R12, R8, -R10 ;  /* 0x00000000080c7229 */ /* 0x000fe4000000080a */
[----:B------:R-:W-:-:S06]  /*1390*/  DMUL R8, R10, UR6 ;  /* 0x000000060a087c28 */ /* 0x000fcc0008000000 */
[----:B------:R-:W-:Y:S02]  /*13a0*/  DADD R12, R16, R12 ;  /* 0x00000000100c7229 */ /* 0x000fe4000000000c */
[----:B------:R-:W-:-:S08]  /*13b0*/  DFMA R14, R10, UR6, -R8 ;  /* 0x000000060a0e7c2b */ /* 0x000fd00008000808 */
[----:B------:R-:W-:Y:S01]  /*13c0*/  DFMA R14, R12, UR6, R14 ;  /* 0x000000060c0e7c2b */ /* 0x000fe2000800000e */
[----:B------:R-:W-:Y:S01]  /*13d0*/  UMOV UR6, 0x3b39803f ;  /* 0x3b39803f00067882 */ /* 0x000fe20000000000 */
[----:B------:R-:W-:Y:S01]  /*13e0*/  IMAD.MOV.U32 R12, RZ, RZ, 0x652b82fe ;  /* 0x652b82feff0c7424 */ /* 0x000fe200078e00ff */
[----:B------:R-:W-:Y:S01]  /*13f0*/  UMOV UR7, 0x3c7abc9e ;  /* 0x3c7abc9e00077882 */ /* 0x000fe20000000000 */
[----:B------:R-:W-:-:S04]  /*1400*/  IMAD.MOV.U32 R13, RZ, RZ, 0x3ff71547 ;  /* 0x3ff71547ff0d7424 */ /* 0x000fc800078e00ff */
[----:B------:R-:W-:-:S08]  /*1410*/  DADD R10, R8, R14 ;  /* 0x00000000080a7229 */ /* 0x000fd0000000000e */
[----:B------:R-:W-:Y:S02]  /*1420*/  DFMA R12, R10, R12, 6.75539944105574400000e+15 ;  /* 0x433800000a0c742b */ /* 0x000fe4000000000c */
[----:B------:R-:W-:Y:S01]  /*1430*/  FSETP.GEU.AND P1, PT, |R11|, 4.1917929649353027344, PT ;  /* 0x4086232b0b00780b */ /* 0x000fe20003f2e200 */
[----:B------:R-:W-:-:S05]  /*1440*/  DADD R8, R8, -R10 ;  /* 0x0000000008087229 */ /* 0x000fca000000080a */
[----:B------:R-:W-:-:S03]  /*1450*/  DADD R16, R12, -6.75539944105574400000e+15 ;  /* 0xc33800000c107429 */ /* 0x000fc60000000000 */
[----:B------:R-:W-:-:S05]  /*1460*/  DADD R14, R14, R8 ;  /* 0x000000000e0e7229 */ /* 0x000fca0000000008 */
[----:B------:R-:W-:-:S08]  /*1470*/  DFMA R18, R16, -UR10, R10 ;  /* 0x8000000a10127c2b */ /* 0x000fd0000800000a */
[----:B------:R-:W-:Y:S01]  /*1480*/  DFMA R16, R16, -UR6, R18 ;  /* 0x8000000610107c2b */ /* 0x000fe20008000012 */
[----:B------:R-:W-:Y:S01]  /*1490*/  UMOV UR6, 0x69ce2bdf ;  /* 0x69ce2bdf00067882 */ /* 0x000fe20000000000 */
[----:B------:R-:W-:Y:S01]  /*14a0*/  IMAD.MOV.U32 R18, RZ, RZ, -0x35dec16 ;  /* 0xfca213eaff127424 */ /* 0x000fe200078e00ff */
[----:B------:R-:W-:Y:S01]  /*14b0*/  UMOV UR7, 0x3e5ade15 ;  /* 0x3e5ade1500077882 */ /* 0x000fe20000000000 */
[----:B------:R-:W-:-:S06]  /*14c0*/  IMAD.MOV.U32 R19, RZ, RZ, 0x3e928af3 ;  /* 0x3e928af3ff137424 */ /* 0x000fcc00078e00ff */
[----:B------:R-:W-:Y:S01]  /*14d0*/  DFMA R18, R16, UR6, R18 ;  /* 0x0000000610127c2b */ /* 0x000fe20008000012 */
[----:B------:R-:W-:Y:S01]  /*14e0*/  UMOV UR6, 0x62401315 ;  /* 0x6240131500067882 */ /* 0x000fe20000000000 */
[----:B------:R-:W-:-:S06]  /*14f0*/  UMOV UR7, 0x3ec71dee ;  /* 0x3ec71dee00077882 */ /* 0x000fcc0000000000 */
[----:B------:R-:W-:Y:S01]  /*1500*/  DFMA R18, R16, R18, UR6 ;  /* 0x0000000610127e2b */ /* 0x000fe20008000012 */
        /* <DEDUP_REMOVED lines=20> */
[----:B------:R-:W-:-:S08]  /*1650*/  DFMA R18, R16, R18, UR6 ;  /* 0x0000000610127e2b */ /* 0x000fd00008000012 */
[----:B------:R-:W-:-:S08]  /*1660*/  DFMA R18, R16, R18, 1 ;  /* 0x3ff000001012742b */ /* 0x000fd00000000012 */
[----:B------:R-:W-:-:S10]  /*1670*/  DFMA R16, R16, R18, 1 ;  /* 0x3ff000001010742b */ /* 0x000fd40000000012 */
[----:B------:R-:W-:Y:S02]  /*1680*/  IMAD R9, R12, 0x100000, R17 ;  /* 0x001000000c097824 */ /* 0x000fe400078e0211 */
[----:B------:R-:W-:Y:S01]  /*1690*/  IMAD.MOV.U32 R8, RZ, RZ, R16 ;  /* 0x000000ffff087224 */ /* 0x000fe200078e0010 */
[----:B------:R-:W-:Y:S06]  /*16a0*/  @!P1 BRA `(.L_x_14) ;  /* 0x0000000000309947 */ /* 0x000fec0003800000 */
[----:B------:R-:W-:Y:S01]  /*16b0*/  FSETP.GEU.AND P2, PT, |R11|, 4.2275390625, PT ;  /* 0x408748000b00780b */ /* 0x000fe20003f4e200 */
[C---:B------:R-:W-:Y:S02]  /*16c0*/  DADD R18, R10.reuse, +INF ;  /* 0x7ff000000a127429 */ /* 0x040fe40000000000 */
[----:B------:R-:W-:-:S08]  /*16d0*/  DSETP.GEU.AND P1, PT, R10, RZ, PT ;  /* 0x000000ff0a00722a */ /* 0x000fd00003f2e000 */
[----:B------:R-:W-:Y:S02]  /*16e0*/  FSEL R9, R19, RZ, P1 ;  /* 0x000000ff13097208 */ /* 0x000fe40000800000 */
[----:B------:R-:W-:-:S04]  /*16f0*/  @!P2 LEA.HI R8, R12, R12, RZ, 0x1 ;  /* 0x0000000c0c08a211 */ /* 0x000fc800078f08ff */
[----:B------:R-:W-:Y:S02]  /*1700*/  @!P2 SHF.R.S32.HI R11, RZ, 0x1, R8 ;  /* 0x00000001ff0ba819 */ /* 0x000fe40000011408 */
[----:B------:R-:W-:-:S03]  /*1710*/  FSEL R8, R18, RZ, P1 ;  /* 0x000000ff12087208 */ /* 0x000fc60000800000 */
[----:B------:R-:W-:Y:S02]  /*1720*/  @!P2 IMAD.IADD R10, R12, 0x1, -R11 ;  /* 0x000000010c0aa824 */ /* 0x000fe400078e0a0b */
[----:B------:R-:W-:-:S03]  /*1730*/  @!P2 IMAD R17, R11, 0x100000, R17 ;  /* 0x001000000b11a824 */ /* 0x000fc600078e0211 */
[----:B------:R-:W-:Y:S01]  /*1740*/  @!P2 LEA R11, R10, 0x3ff00000, 0x14 ;  /* 0x3ff000000a0ba811 */ /* 0x000fe200078ea0ff */
[----:B------:R-:W-:-:S06]  /*1750*/  @!P2 IMAD.MOV.U32 R10, RZ, RZ, RZ ;  /* 0x000000ffff0aa224 */ /* 0x000fcc00078e00ff */
[----:B------:R-:W-:-:S11]  /*1760*/  @!P2 DMUL R8, R16, R10 ;  /* 0x0000000a1008a228 */ /* 0x000fd60000000000 */
.L_x_14:
[----:B------:R-:W-:Y:S02]  /*1770*/  DFMA R14, R14, R8, R8 ;  /* 0x000000080e0e722b */ /* 0x000fe40000000008 */
[----:B------:R-:W-:-:S08]  /*1780*/  DSETP.NEU.AND P1, PT, |R8|, +INF , PT ;  /* 0x7ff000000800742a */ /* 0x000fd00003f2d200 */
[----:B------:R-:W-:Y:S01]  /*1790*/  FSEL R14, R8, R14, !P1 ;  /* 0x0000000e080e7208 */ /* 0x000fe20004800000 */
[----:B------:R-:W-:Y:S01]  /*17a0*/  IMAD.MOV.U32 R8, RZ, RZ, R0 ;  /* 0x000000ffff087224 */ /* 0x000fe200078e0000 */
[----:B------:R-:W-:Y:S01]  /*17b0*/  FSEL R15, R9, R15, !P1 ;  /* 0x0000000f090f7208 */ /* 0x000fe20004800000 */
[----:B------:R-:W-:-:S04]  /*17c0*/  IMAD.MOV.U32 R9, RZ, RZ, 0x0 ;  /* 0x00000000ff097424 */ /* 0x000fc800078e00ff */
[----:B------:R-:W-:Y:S05]  /*17d0*/  RET.REL.NODEC R8 `(_Z11buildHamCSRddddPdS_PiS0_d) ;  /* 0xffffffe808087950 */ /* 0x000fea0003c3ffff */
.L_x_15:
[----:B------:R-:W-:-:S00]  /*17e0*/  BRA `(.L_x_15) ;  /* 0xfffffffc00fc7947 */ /* 0x000fc0000383ffff */
[----:B------:R-:W-:-:S00]  /*17f0*/  NOP ;  /* 0x0000000000007918 */ /* 0x000fc00000000000 */
        /* <DEDUP_REMOVED lines=8> */
.L_x_18:


//--------------------- .text._Z4fillPddd         --------------------------
	.section	.text._Z4fillPddd,"ax",@progbits
	.align	128
        .global         _Z4fillPddd
        .type           _Z4fillPddd,@function
        .size           _Z4fillPddd,(.L_x_20 - _Z4fillPddd)
        .other          _Z4fillPddd,@"STO_CUDA_ENTRY STV_DEFAULT"
_Z4fillPddd:
.text._Z4fillPddd:
        /* <DEDUP_REMOVED lines=8> */
[----:B------:R-:W0:Y:S01]  /*0080*/  LDCU.64 UR6, c[0x0][0x390] ;  /* 0x00007200ff0677ac */ /* 0x000e220008000a00 */
[----:B------:R-:W0:Y:S01]  /*0090*/  I2F.F64 R2, R9 ;  /* 0x0000000900027312 */ /* 0x000e220000201c00 */
[----:B------:R-:W1:Y:S05]  /*00a0*/  LDCU.64 UR4, c[0x0][0x358] ;  /* 0x00006b00ff0477ac */ /* 0x000e6a0008000a00 */
[----:B------:R-:W2:Y:S01]  /*00b0*/  LDC.64 R6, c[0x0][0x380] ;  /* 0x0000e000ff067b82 */ /* 0x000ea20000000a00 */
[----:B0-----:R-:W-:Y:S01]  /*00c0*/  DFMA R2, R2, R4, UR6 ;  /* 0x0000000602027e2b */ /* 0x001fe20008000004 */
[----:B--2---:R-:W-:-:S06]  /*00d0*/  IMAD.WIDE R4, R9, 0x8, R6 ;  /* 0x0000000809047825 */ /* 0x004fcc00078e0206 */
[----:B-1----:R-:W-:Y:S01]  /*00e0*/  STG.E.64 desc[UR4][R4.64], R2 ;  /* 0x0000000204007986 */ /* 0x002fe2000c101b04 */
[----:B------:R-:W-:Y:S05]  /*00f0*/  EXIT ;  /* 0x000000000000794d */ /* 0x000fea0003800000 */
.L_x_16:
        /* <DEDUP_REMOVED lines=16> */
.L_x_20:


//--------------------- .nv.shared.reserved.0     --------------------------
	.section	.nv.shared.reserved.0,"aw",@nobits
	.weak		__nv_reservedSMEM_offset_0_alias
	.size		__nv_reservedSMEM_offset_0_alias, 0, 64
	.other		__nv_reservedSMEM_offset_0_alias,@"STO_CUDA_RESERVED_SHARED STV_DEFAULT"
__nv_reservedSMEM_offset_0_alias:
	.zero		0
	.zero		64


//--------------------- .nv.constant0._Z11buildHamCSRddddPdS_PiS0_d --------------------------
	.section	.nv.constant0._Z11buildHamCSRddddPdS_PiS0_d,"a",@progbits
	.sectionflags	@""
	.align	4
.nv.constant0._Z11buildHamCSRddddPdS_PiS0_d:
	.zero		968


//--------------------- .nv.constant0._Z4fillPddd --------------------------
	.section	.nv.constant0._Z4fillPddd,"a",@progbits
	.sectionflags	@""
	.align	4
.nv.constant0._Z4fillPddd:
	.zero		920


//--------------------- SYMBOLS --------------------------

	.type		.nv.reservedSmem.offset0,@object
	.size		.nv.reservedSmem.offset0,0x4
